//
// Generated by NVIDIA NVVM Compiler
//
// Compiler Build ID: CL-36424714
// Cuda compilation tools, release 13.0, V13.0.88
// Based on NVVM 20.0.0
//

.version 9.0
.target sm_100
.address_size 64

	// .globl	_Z10gen_matrixPfi
.global .align 4 .b8 precalc_xorwow_matrix[102400];
.global .align 4 .b8 precalc_xorwow_offset_matrix[102400];
.global .align 4 .b8 mrg32k3aM1[2304];
.global .align 4 .b8 mrg32k3aM2[2304];
.global .align 4 .b8 mrg32k3aM1SubSeq[2016];
.global .align 4 .b8 mrg32k3aM2SubSeq[2016];
.global .align 4 .b8 mrg32k3aM1Seq[2304];
.global .align 4 .b8 mrg32k3aM2Seq[2304];
.const .align 8 .b8 __cr_lgamma_table[72];

.visible .entry _Z10gen_matrixPfi(
	.param .u64 .ptr .align 1 _Z10gen_matrixPfi_param_0,
	.param .u32 _Z10gen_matrixPfi_param_1
)
{
	.local .align 8 .b8 	__local_depot0[48];
	.reg .b64 	%SP;
	.reg .b64 	%SPL;
	.reg .pred 	%p<64>;
	.reg .b32 	%r<1200>;
	.reg .b32 	%f<4>;
	.reg .b64 	%rd<28>;

	mov.u64 	%SPL, __local_depot0;
	ld.param.u64 	%rd10, [_Z10gen_matrixPfi_param_0];
	ld.param.u32 	%r541, [_Z10gen_matrixPfi_param_1];
	mov.u32 	%r542, %tid.x;
	mov.u32 	%r543, %ctaid.x;
	mov.u32 	%r544, %ntid.x;
	mad.lo.s32 	%r1, %r543, %r544, %r542;
	mul.lo.s32 	%r545, %r541, %r541;
	setp.ge.s32 	%p1, %r1, %r545;
	@%p1 bra 	$L__BB0_117;
	add.u64 	%rd1, %SPL, 0;
	// begin inline asm
	mov.u64 	%rd11, %clock64;
	// end inline asm
	cvt.s64.s32 	%rd2, %r1;
	cvt.u32.u64 	%r546, %rd11;
	xor.b32  	%r547, %r546, -1429050551;
	mul.lo.s32 	%r548, %r547, 1099087573;
	{ .reg .b32 tmp; mov.b64 {tmp, %r549}, %rd11; }
	xor.b32  	%r550, %r549, -136515619;
	mul.lo.s32 	%r551, %r550, -1703105765;
	add.s32 	%r552, %r548, %r551;
	add.s32 	%r2, %r552, 6615241;
	add.s32 	%r936, %r548, 123456789;
	st.local.v2.u32 	[%rd1], {%r2, %r936};
	xor.b32  	%r553, %r548, 362436069;
	add.s32 	%r554, %r551, 521288629;
	st.local.v2.u32 	[%rd1+8], {%r553, %r554};
	xor.b32  	%r555, %r551, 88675123;
	add.s32 	%r932, %r548, 5783321;
	st.local.v2.u32 	[%rd1+16], {%r555, %r932};
	setp.eq.s32 	%p2, %r1, 0;
	@%p2 bra 	$L__BB0_116;
	mov.b32 	%r919, 0;
	mov.u64 	%rd27, %rd2;
$L__BB0_3:
	mov.u64 	%rd3, %rd27;
	and.b64  	%rd4, %rd3, 3;
	setp.eq.s64 	%p3, %rd4, 0;
	@%p3 bra 	$L__BB0_115;
	mul.wide.u32 	%rd13, %r919, 3200;
	mov.u64 	%rd14, precalc_xorwow_matrix;
	add.s64 	%rd5, %rd14, %rd13;
	mov.b32 	%r932, 0;
	mov.u32 	%r933, %r932;
	mov.u32 	%r934, %r932;
	mov.u32 	%r935, %r932;
	mov.u32 	%r936, %r932;
	mov.u32 	%r925, %r932;
$L__BB0_5:
	mul.wide.u32 	%rd15, %r925, 4;
	add.s64 	%rd16, %rd1, %rd15;
	ld.local.u32 	%r14, [%rd16+4];
	shl.b32 	%r15, %r925, 5;
	mov.b32 	%r931, 0;
$L__BB0_6:
	.pragma "nounroll";
	shr.u32 	%r559, %r14, %r931;
	and.b32  	%r560, %r559, 1;
	setp.eq.b32 	%p4, %r560, 1;
	not.pred 	%p5, %p4;
	add.s32 	%r561, %r15, %r931;
	mul.lo.s32 	%r562, %r561, 5;
	mul.wide.u32 	%rd17, %r562, 4;
	add.s64 	%rd6, %rd5, %rd17;
	@%p5 bra 	$L__BB0_8;
	ld.global.u32 	%r563, [%rd6];
	xor.b32  	%r936, %r936, %r563;
	ld.global.u32 	%r564, [%rd6+4];
	xor.b32  	%r935, %r935, %r564;
	ld.global.u32 	%r565, [%rd6+8];
	xor.b32  	%r934, %r934, %r565;
	ld.global.u32 	%r566, [%rd6+12];
	xor.b32  	%r933, %r933, %r566;
	ld.global.u32 	%r567, [%rd6+16];
	xor.b32  	%r932, %r932, %r567;
$L__BB0_8:
	and.b32  	%r569, %r559, 2;
	setp.eq.s32 	%p6, %r569, 0;
	@%p6 bra 	$L__BB0_10;
	ld.global.u32 	%r570, [%rd6+20];
	xor.b32  	%r936, %r936, %r570;
	ld.global.u32 	%r571, [%rd6+24];
	xor.b32  	%r935, %r935, %r571;
	ld.global.u32 	%r572, [%rd6+28];
	xor.b32  	%r934, %r934, %r572;
	ld.global.u32 	%r573, [%rd6+32];
	xor.b32  	%r933, %r933, %r573;
	ld.global.u32 	%r574, [%rd6+36];
	xor.b32  	%r932, %r932, %r574;
$L__BB0_10:
	and.b32  	%r576, %r559, 4;
	setp.eq.s32 	%p7, %r576, 0;
	@%p7 bra 	$L__BB0_12;
	ld.global.u32 	%r577, [%rd6+40];
	xor.b32  	%r936, %r936, %r577;
	ld.global.u32 	%r578, [%rd6+44];
	xor.b32  	%r935, %r935, %r578;
	ld.global.u32 	%r579, [%rd6+48];
	xor.b32  	%r934, %r934, %r579;
	ld.global.u32 	%r580, [%rd6+52];
	xor.b32  	%r933, %r933, %r580;
	ld.global.u32 	%r581, [%rd6+56];
	xor.b32  	%r932, %r932, %r581;
$L__BB0_12:
	and.b32  	%r583, %r559, 8;
	setp.eq.s32 	%p8, %r583, 0;
	@%p8 bra 	$L__BB0_14;
	ld.global.u32 	%r584, [%rd6+60];
	xor.b32  	%r936, %r936, %r584;
	ld.global.u32 	%r585, [%rd6+64];
	xor.b32  	%r935, %r935, %r585;
	ld.global.u32 	%r586, [%rd6+68];
	xor.b32  	%r934, %r934, %r586;
	ld.global.u32 	%r587, [%rd6+72];
	xor.b32  	%r933, %r933, %r587;
	ld.global.u32 	%r588, [%rd6+76];
	xor.b32  	%r932, %r932, %r588;
$L__BB0_14:
	and.b32  	%r590, %r559, 16;
	setp.eq.s32 	%p9, %r590, 0;
	@%p9 bra 	$L__BB0_16;
	ld.global.u32 	%r591, [%rd6+80];
	xor.b32  	%r936, %r936, %r591;
	ld.global.u32 	%r592, [%rd6+84];
	xor.b32  	%r935, %r935, %r592;
	ld.global.u32 	%r593, [%rd6+88];
	xor.b32  	%r934, %r934, %r593;
	ld.global.u32 	%r594, [%rd6+92];
	xor.b32  	%r933, %r933, %r594;
	ld.global.u32 	%r595, [%rd6+96];
	xor.b32  	%r932, %r932, %r595;
$L__BB0_16:
	and.b32  	%r597, %r559, 32;
	setp.eq.s32 	%p10, %r597, 0;
	@%p10 bra 	$L__BB0_18;
	ld.global.u32 	%r598, [%rd6+100];
	xor.b32  	%r936, %r936, %r598;
	ld.global.u32 	%r599, [%rd6+104];
	xor.b32  	%r935, %r935, %r599;
	ld.global.u32 	%r600, [%rd6+108];
	xor.b32  	%r934, %r934, %r600;
	ld.global.u32 	%r601, [%rd6+112];
	xor.b32  	%r933, %r933, %r601;
	ld.global.u32 	%r602, [%rd6+116];
	xor.b32  	%r932, %r932, %r602;
$L__BB0_18:
	and.b32  	%r604, %r559, 64;
	setp.eq.s32 	%p11, %r604, 0;
	@%p11 bra 	$L__BB0_20;
	ld.global.u32 	%r605, [%rd6+120];
	xor.b32  	%r936, %r936, %r605;
	ld.global.u32 	%r606, [%rd6+124];
	xor.b32  	%r935, %r935, %r606;
	ld.global.u32 	%r607, [%rd6+128];
	xor.b32  	%r934, %r934, %r607;
	ld.global.u32 	%r608, [%rd6+132];
	xor.b32  	%r933, %r933, %r608;
	ld.global.u32 	%r609, [%rd6+136];
	xor.b32  	%r932, %r932, %r609;
$L__BB0_20:
	and.b32  	%r611, %r559, 128;
	setp.eq.s32 	%p12, %r611, 0;
	@%p12 bra 	$L__BB0_22;
	ld.global.u32 	%r612, [%rd6+140];
	xor.b32  	%r936, %r936, %r612;
	ld.global.u32 	%r613, [%rd6+144];
	xor.b32  	%r935, %r935, %r613;
	ld.global.u32 	%r614, [%rd6+148];
	xor.b32  	%r934, %r934, %r614;
	ld.global.u32 	%r615, [%rd6+152];
	xor.b32  	%r933, %r933, %r615;
	ld.global.u32 	%r616, [%rd6+156];
	xor.b32  	%r932, %r932, %r616;
$L__BB0_22:
	and.b32  	%r618, %r559, 256;
	setp.eq.s32 	%p13, %r618, 0;
	@%p13 bra 	$L__BB0_24;
	ld.global.u32 	%r619, [%rd6+160];
	xor.b32  	%r936, %r936, %r619;
	ld.global.u32 	%r620, [%rd6+164];
	xor.b32  	%r935, %r935, %r620;
	ld.global.u32 	%r621, [%rd6+168];
	xor.b32  	%r934, %r934, %r621;
	ld.global.u32 	%r622, [%rd6+172];
	xor.b32  	%r933, %r933, %r622;
	ld.global.u32 	%r623, [%rd6+176];
	xor.b32  	%r932, %r932, %r623;
$L__BB0_24:
	and.b32  	%r625, %r559, 512;
	setp.eq.s32 	%p14, %r625, 0;
	@%p14 bra 	$L__BB0_26;
	ld.global.u32 	%r626, [%rd6+180];
	xor.b32  	%r936, %r936, %r626;
	ld.global.u32 	%r627, [%rd6+184];
	xor.b32  	%r935, %r935, %r627;
	ld.global.u32 	%r628, [%rd6+188];
	xor.b32  	%r934, %r934, %r628;
	ld.global.u32 	%r629, [%rd6+192];
	xor.b32  	%r933, %r933, %r629;
	ld.global.u32 	%r630, [%rd6+196];
	xor.b32  	%r932, %r932, %r630;
$L__BB0_26:
	and.b32  	%r632, %r559, 1024;
	setp.eq.s32 	%p15, %r632, 0;
	@%p15 bra 	$L__BB0_28;
	ld.global.u32 	%r633, [%rd6+200];
	xor.b32  	%r936, %r936, %r633;
	ld.global.u32 	%r634, [%rd6+204];
	xor.b32  	%r935, %r935, %r634;
	ld.global.u32 	%r635, [%rd6+208];
	xor.b32  	%r934, %r934, %r635;
	ld.global.u32 	%r636, [%rd6+212];
	xor.b32  	%r933, %r933, %r636;
	ld.global.u32 	%r637, [%rd6+216];
	xor.b32  	%r932, %r932, %r637;
$L__BB0_28:
	and.b32  	%r639, %r559, 2048;
	setp.eq.s32 	%p16, %r639, 0;
	@%p16 bra 	$L__BB0_30;
	ld.global.u32 	%r640, [%rd6+220];
	xor.b32  	%r936, %r936, %r640;
	ld.global.u32 	%r641, [%rd6+224];
	xor.b32  	%r935, %r935, %r641;
	ld.global.u32 	%r642, [%rd6+228];
	xor.b32  	%r934, %r934, %r642;
	ld.global.u32 	%r643, [%rd6+232];
	xor.b32  	%r933, %r933, %r643;
	ld.global.u32 	%r644, [%rd6+236];
	xor.b32  	%r932, %r932, %r644;
$L__BB0_30:
	and.b32  	%r646, %r559, 4096;
	setp.eq.s32 	%p17, %r646, 0;
	@%p17 bra 	$L__BB0_32;
	ld.global.u32 	%r647, [%rd6+240];
	xor.b32  	%r936, %r936, %r647;
	ld.global.u32 	%r648, [%rd6+244];
	xor.b32  	%r935, %r935, %r648;
	ld.global.u32 	%r649, [%rd6+248];
	xor.b32  	%r934, %r934, %r649;
	ld.global.u32 	%r650, [%rd6+252];
	xor.b32  	%r933, %r933, %r650;
	ld.global.u32 	%r651, [%rd6+256];
	xor.b32  	%r932, %r932, %r651;
$L__BB0_32:
	and.b32  	%r653, %r559, 8192;
	setp.eq.s32 	%p18, %r653, 0;
	@%p18 bra 	$L__BB0_34;
	ld.global.u32 	%r654, [%rd6+260];
	xor.b32  	%r936, %r936, %r654;
	ld.global.u32 	%r655, [%rd6+264];
	xor.b32  	%r935, %r935, %r655;
	ld.global.u32 	%r656, [%rd6+268];
	xor.b32  	%r934, %r934, %r656;
	ld.global.u32 	%r657, [%rd6+272];
	xor.b32  	%r933, %r933, %r657;
	ld.global.u32 	%r658, [%rd6+276];
	xor.b32  	%r932, %r932, %r658;
$L__BB0_34:
	and.b32  	%r660, %r559, 16384;
	setp.eq.s32 	%p19, %r660, 0;
	@%p19 bra 	$L__BB0_36;
	ld.global.u32 	%r661, [%rd6+280];
	xor.b32  	%r936, %r936, %r661;
	ld.global.u32 	%r662, [%rd6+284];
	xor.b32  	%r935, %r935, %r662;
	ld.global.u32 	%r663, [%rd6+288];
	xor.b32  	%r934, %r934, %r663;
	ld.global.u32 	%r664, [%rd6+292];
	xor.b32  	%r933, %r933, %r664;
	ld.global.u32 	%r665, [%rd6+296];
	xor.b32  	%r932, %r932, %r665;
$L__BB0_36:
	and.b32  	%r667, %r559, 32768;
	setp.eq.s32 	%p20, %r667, 0;
	@%p20 bra 	$L__BB0_38;
	ld.global.u32 	%r668, [%rd6+300];
	xor.b32  	%r936, %r936, %r668;
	ld.global.u32 	%r669, [%rd6+304];
	xor.b32  	%r935, %r935, %r669;
	ld.global.u32 	%r670, [%rd6+308];
	xor.b32  	%r934, %r934, %r670;
	ld.global.u32 	%r671, [%rd6+312];
	xor.b32  	%r933, %r933, %r671;
	ld.global.u32 	%r672, [%rd6+316];
	xor.b32  	%r932, %r932, %r672;
$L__BB0_38:
	add.s32 	%r931, %r931, 16;
	setp.ne.s32 	%p21, %r931, 32;
	@%p21 bra 	$L__BB0_6;
	mad.lo.s32 	%r673, %r925, -31, %r15;
	add.s32 	%r925, %r673, 1;
	setp.ne.s32 	%p22, %r925, 5;
	@%p22 bra 	$L__BB0_5;
	st.local.u32 	[%rd1+4], %r936;
	st.local.v2.u32 	[%rd1+8], {%r935, %r934};
	st.local.v2.u32 	[%rd1+16], {%r933, %r932};
	setp.eq.s64 	%p23, %rd4, 1;
	@%p23 bra 	$L__BB0_115;
	mov.b32 	%r932, 0;
	mov.u32 	%r1025, %r932;
	mov.u32 	%r1026, %r932;
	mov.u32 	%r1027, %r932;
	mov.u32 	%r936, %r932;
	mov.u32 	%r1017, %r932;
$L__BB0_42:
	mul.wide.u32 	%rd18, %r1017, 4;
	add.s64 	%rd19, %rd1, %rd18;
	ld.local.u32 	%r190, [%rd19+4];
	shl.b32 	%r191, %r1017, 5;
	mov.b32 	%r1023, 0;
$L__BB0_43:
	.pragma "nounroll";
	shr.u32 	%r676, %r190, %r1023;
	and.b32  	%r677, %r676, 1;
	setp.eq.b32 	%p24, %r677, 1;
	not.pred 	%p25, %p24;
	add.s32 	%r678, %r191, %r1023;
	mul.lo.s32 	%r679, %r678, 5;
	mul.wide.u32 	%rd20, %r679, 4;
	add.s64 	%rd7, %rd5, %rd20;
	@%p25 bra 	$L__BB0_45;
	ld.global.u32 	%r680, [%rd7];
	xor.b32  	%r936, %r936, %r680;
	ld.global.u32 	%r681, [%rd7+4];
	xor.b32  	%r1027, %r1027, %r681;
	ld.global.u32 	%r682, [%rd7+8];
	xor.b32  	%r1026, %r1026, %r682;
	ld.global.u32 	%r683, [%rd7+12];
	xor.b32  	%r1025, %r1025, %r683;
	ld.global.u32 	%r684, [%rd7+16];
	xor.b32  	%r932, %r932, %r684;
$L__BB0_45:
	and.b32  	%r686, %r676, 2;
	setp.eq.s32 	%p26, %r686, 0;
	@%p26 bra 	$L__BB0_47;
	ld.global.u32 	%r687, [%rd7+20];
	xor.b32  	%r936, %r936, %r687;
	ld.global.u32 	%r688, [%rd7+24];
	xor.b32  	%r1027, %r1027, %r688;
	ld.global.u32 	%r689, [%rd7+28];
	xor.b32  	%r1026, %r1026, %r689;
	ld.global.u32 	%r690, [%rd7+32];
	xor.b32  	%r1025, %r1025, %r690;
	ld.global.u32 	%r691, [%rd7+36];
	xor.b32  	%r932, %r932, %r691;
$L__BB0_47:
	and.b32  	%r693, %r676, 4;
	setp.eq.s32 	%p27, %r693, 0;
	@%p27 bra 	$L__BB0_49;
	ld.global.u32 	%r694, [%rd7+40];
	xor.b32  	%r936, %r936, %r694;
	ld.global.u32 	%r695, [%rd7+44];
	xor.b32  	%r1027, %r1027, %r695;
	ld.global.u32 	%r696, [%rd7+48];
	xor.b32  	%r1026, %r1026, %r696;
	ld.global.u32 	%r697, [%rd7+52];
	xor.b32  	%r1025, %r1025, %r697;
	ld.global.u32 	%r698, [%rd7+56];
	xor.b32  	%r932, %r932, %r698;
$L__BB0_49:
	and.b32  	%r700, %r676, 8;
	setp.eq.s32 	%p28, %r700, 0;
	@%p28 bra 	$L__BB0_51;
	ld.global.u32 	%r701, [%rd7+60];
	xor.b32  	%r936, %r936, %r701;
	ld.global.u32 	%r702, [%rd7+64];
	xor.b32  	%r1027, %r1027, %r702;
	ld.global.u32 	%r703, [%rd7+68];
	xor.b32  	%r1026, %r1026, %r703;
	ld.global.u32 	%r704, [%rd7+72];
	xor.b32  	%r1025, %r1025, %r704;
	ld.global.u32 	%r705, [%rd7+76];
	xor.b32  	%r932, %r932, %r705;
$L__BB0_51:
	and.b32  	%r707, %r676, 16;
	setp.eq.s32 	%p29, %r707, 0;
	@%p29 bra 	$L__BB0_53;
	ld.global.u32 	%r708, [%rd7+80];
	xor.b32  	%r936, %r936, %r708;
	ld.global.u32 	%r709, [%rd7+84];
	xor.b32  	%r1027, %r1027, %r709;
	ld.global.u32 	%r710, [%rd7+88];
	xor.b32  	%r1026, %r1026, %r710;
	ld.global.u32 	%r711, [%rd7+92];
	xor.b32  	%r1025, %r1025, %r711;
	ld.global.u32 	%r712, [%rd7+96];
	xor.b32  	%r932, %r932, %r712;
$L__BB0_53:
	and.b32  	%r714, %r676, 32;
	setp.eq.s32 	%p30, %r714, 0;
	@%p30 bra 	$L__BB0_55;
	ld.global.u32 	%r715, [%rd7+100];
	xor.b32  	%r936, %r936, %r715;
	ld.global.u32 	%r716, [%rd7+104];
	xor.b32  	%r1027, %r1027, %r716;
	ld.global.u32 	%r717, [%rd7+108];
	xor.b32  	%r1026, %r1026, %r717;
	ld.global.u32 	%r718, [%rd7+112];
	xor.b32  	%r1025, %r1025, %r718;
	ld.global.u32 	%r719, [%rd7+116];
	xor.b32  	%r932, %r932, %r719;
$L__BB0_55:
	and.b32  	%r721, %r676, 64;
	setp.eq.s32 	%p31, %r721, 0;
	@%p31 bra 	$L__BB0_57;
	ld.global.u32 	%r722, [%rd7+120];
	xor.b32  	%r936, %r936, %r722;
	ld.global.u32 	%r723, [%rd7+124];
	xor.b32  	%r1027, %r1027, %r723;
	ld.global.u32 	%r724, [%rd7+128];
	xor.b32  	%r1026, %r1026, %r724;
	ld.global.u32 	%r725, [%rd7+132];
	xor.b32  	%r1025, %r1025, %r725;
	ld.global.u32 	%r726, [%rd7+136];
	xor.b32  	%r932, %r932, %r726;
$L__BB0_57:
	and.b32  	%r728, %r676, 128;
	setp.eq.s32 	%p32, %r728, 0;
	@%p32 bra 	$L__BB0_59;
	ld.global.u32 	%r729, [%rd7+140];
	xor.b32  	%r936, %r936, %r729;
	ld.global.u32 	%r730, [%rd7+144];
	xor.b32  	%r1027, %r1027, %r730;
	ld.global.u32 	%r731, [%rd7+148];
	xor.b32  	%r1026, %r1026, %r731;
	ld.global.u32 	%r732, [%rd7+152];
	xor.b32  	%r1025, %r1025, %r732;
	ld.global.u32 	%r733, [%rd7+156];
	xor.b32  	%r932, %r932, %r733;
$L__BB0_59:
	and.b32  	%r735, %r676, 256;
	setp.eq.s32 	%p33, %r735, 0;
	@%p33 bra 	$L__BB0_61;
	ld.global.u32 	%r736, [%rd7+160];
	xor.b32  	%r936, %r936, %r736;
	ld.global.u32 	%r737, [%rd7+164];
	xor.b32  	%r1027, %r1027, %r737;
	ld.global.u32 	%r738, [%rd7+168];
	xor.b32  	%r1026, %r1026, %r738;
	ld.global.u32 	%r739, [%rd7+172];
	xor.b32  	%r1025, %r1025, %r739;
	ld.global.u32 	%r740, [%rd7+176];
	xor.b32  	%r932, %r932, %r740;
$L__BB0_61:
	and.b32  	%r742, %r676, 512;
	setp.eq.s32 	%p34, %r742, 0;
	@%p34 bra 	$L__BB0_63;
	ld.global.u32 	%r743, [%rd7+180];
	xor.b32  	%r936, %r936, %r743;
	ld.global.u32 	%r744, [%rd7+184];
	xor.b32  	%r1027, %r1027, %r744;
	ld.global.u32 	%r745, [%rd7+188];
	xor.b32  	%r1026, %r1026, %r745;
	ld.global.u32 	%r746, [%rd7+192];
	xor.b32  	%r1025, %r1025, %r746;
	ld.global.u32 	%r747, [%rd7+196];
	xor.b32  	%r932, %r932, %r747;
$L__BB0_63:
	and.b32  	%r749, %r676, 1024;
	setp.eq.s32 	%p35, %r749, 0;
	@%p35 bra 	$L__BB0_65;
	ld.global.u32 	%r750, [%rd7+200];
	xor.b32  	%r936, %r936, %r750;
	ld.global.u32 	%r751, [%rd7+204];
	xor.b32  	%r1027, %r1027, %r751;
	ld.global.u32 	%r752, [%rd7+208];
	xor.b32  	%r1026, %r1026, %r752;
	ld.global.u32 	%r753, [%rd7+212];
	xor.b32  	%r1025, %r1025, %r753;
	ld.global.u32 	%r754, [%rd7+216];
	xor.b32  	%r932, %r932, %r754;
$L__BB0_65:
	and.b32  	%r756, %r676, 2048;
	setp.eq.s32 	%p36, %r756, 0;
	@%p36 bra 	$L__BB0_67;
	ld.global.u32 	%r757, [%rd7+220];
	xor.b32  	%r936, %r936, %r757;
	ld.global.u32 	%r758, [%rd7+224];
	xor.b32  	%r1027, %r1027, %r758;
	ld.global.u32 	%r759, [%rd7+228];
	xor.b32  	%r1026, %r1026, %r759;
	ld.global.u32 	%r760, [%rd7+232];
	xor.b32  	%r1025, %r1025, %r760;
	ld.global.u32 	%r761, [%rd7+236];
	xor.b32  	%r932, %r932, %r761;
$L__BB0_67:
	and.b32  	%r763, %r676, 4096;
	setp.eq.s32 	%p37, %r763, 0;
	@%p37 bra 	$L__BB0_69;
	ld.global.u32 	%r764, [%rd7+240];
	xor.b32  	%r936, %r936, %r764;
	ld.global.u32 	%r765, [%rd7+244];
	xor.b32  	%r1027, %r1027, %r765;
	ld.global.u32 	%r766, [%rd7+248];
	xor.b32  	%r1026, %r1026, %r766;
	ld.global.u32 	%r767, [%rd7+252];
	xor.b32  	%r1025, %r1025, %r767;
	ld.global.u32 	%r768, [%rd7+256];
	xor.b32  	%r932, %r932, %r768;
$L__BB0_69:
	and.b32  	%r770, %r676, 8192;
	setp.eq.s32 	%p38, %r770, 0;
	@%p38 bra 	$L__BB0_71;
	ld.global.u32 	%r771, [%rd7+260];
	xor.b32  	%r936, %r936, %r771;
	ld.global.u32 	%r772, [%rd7+264];
	xor.b32  	%r1027, %r1027, %r772;
	ld.global.u32 	%r773, [%rd7+268];
	xor.b32  	%r1026, %r1026, %r773;
	ld.global.u32 	%r774, [%rd7+272];
	xor.b32  	%r1025, %r1025, %r774;
	ld.global.u32 	%r775, [%rd7+276];
	xor.b32  	%r932, %r932, %r775;
$L__BB0_71:
	and.b32  	%r777, %r676, 16384;
	setp.eq.s32 	%p39, %r777, 0;
	@%p39 bra 	$L__BB0_73;
	ld.global.u32 	%r778, [%rd7+280];
	xor.b32  	%r936, %r936, %r778;
	ld.global.u32 	%r779, [%rd7+284];
	xor.b32  	%r1027, %r1027, %r779;
	ld.global.u32 	%r780, [%rd7+288];
	xor.b32  	%r1026, %r1026, %r780;
	ld.global.u32 	%r781, [%rd7+292];
	xor.b32  	%r1025, %r1025, %r781;
	ld.global.u32 	%r782, [%rd7+296];
	xor.b32  	%r932, %r932, %r782;
$L__BB0_73:
	and.b32  	%r784, %r676, 32768;
	setp.eq.s32 	%p40, %r784, 0;
	@%p40 bra 	$L__BB0_75;
	ld.global.u32 	%r785, [%rd7+300];
	xor.b32  	%r936, %r936, %r785;
	ld.global.u32 	%r786, [%rd7+304];
	xor.b32  	%r1027, %r1027, %r786;
	ld.global.u32 	%r787, [%rd7+308];
	xor.b32  	%r1026, %r1026, %r787;
	ld.global.u32 	%r788, [%rd7+312];
	xor.b32  	%r1025, %r1025, %r788;
	ld.global.u32 	%r789, [%rd7+316];
	xor.b32  	%r932, %r932, %r789;
$L__BB0_75:
	add.s32 	%r1023, %r1023, 16;
	setp.ne.s32 	%p41, %r1023, 32;
	@%p41 bra 	$L__BB0_43;
	mad.lo.s32 	%r790, %r1017, -31, %r191;
	add.s32 	%r1017, %r790, 1;
	setp.ne.s32 	%p42, %r1017, 5;
	@%p42 bra 	$L__BB0_42;
	st.local.u32 	[%rd1+4], %r936;
	st.local.v2.u32 	[%rd1+8], {%r1027, %r1026};
	st.local.v2.u32 	[%rd1+16], {%r1025, %r932};
	setp.ne.s64 	%p43, %rd4, 3;
	@%p43 bra 	$L__BB0_115;
	mov.b32 	%r932, 0;
	mov.u32 	%r1117, %r932;
	mov.u32 	%r1118, %r932;
	mov.u32 	%r1119, %r932;
	mov.u32 	%r936, %r932;
	mov.u32 	%r1109, %r932;
$L__BB0_79:
	mul.wide.u32 	%rd21, %r1109, 4;
	add.s64 	%rd22, %rd1, %rd21;
	ld.local.u32 	%r366, [%rd22+4];
	shl.b32 	%r367, %r1109, 5;
	mov.b32 	%r1115, 0;
$L__BB0_80:
	.pragma "nounroll";
	shr.u32 	%r793, %r366, %r1115;
	and.b32  	%r794, %r793, 1;
	setp.eq.b32 	%p44, %r794, 1;
	not.pred 	%p45, %p44;
	add.s32 	%r795, %r367, %r1115;
	mul.lo.s32 	%r796, %r795, 5;
	mul.wide.u32 	%rd23, %r796, 4;
	add.s64 	%rd8, %rd5, %rd23;
	@%p45 bra 	$L__BB0_82;
	ld.global.u32 	%r797, [%rd8];
	xor.b32  	%r936, %r936, %r797;
	ld.global.u32 	%r798, [%rd8+4];
	xor.b32  	%r1119, %r1119, %r798;
	ld.global.u32 	%r799, [%rd8+8];
	xor.b32  	%r1118, %r1118, %r799;
	ld.global.u32 	%r800, [%rd8+12];
	xor.b32  	%r1117, %r1117, %r800;
	ld.global.u32 	%r801, [%rd8+16];
	xor.b32  	%r932, %r932, %r801;
$L__BB0_82:
	and.b32  	%r803, %r793, 2;
	setp.eq.s32 	%p46, %r803, 0;
	@%p46 bra 	$L__BB0_84;
	ld.global.u32 	%r804, [%rd8+20];
	xor.b32  	%r936, %r936, %r804;
	ld.global.u32 	%r805, [%rd8+24];
	xor.b32  	%r1119, %r1119, %r805;
	ld.global.u32 	%r806, [%rd8+28];
	xor.b32  	%r1118, %r1118, %r806;
	ld.global.u32 	%r807, [%rd8+32];
	xor.b32  	%r1117, %r1117, %r807;
	ld.global.u32 	%r808, [%rd8+36];
	xor.b32  	%r932, %r932, %r808;
$L__BB0_84:
	and.b32  	%r810, %r793, 4;
	setp.eq.s32 	%p47, %r810, 0;
	@%p47 bra 	$L__BB0_86;
	ld.global.u32 	%r811, [%rd8+40];
	xor.b32  	%r936, %r936, %r811;
	ld.global.u32 	%r812, [%rd8+44];
	xor.b32  	%r1119, %r1119, %r812;
	ld.global.u32 	%r813, [%rd8+48];
	xor.b32  	%r1118, %r1118, %r813;
	ld.global.u32 	%r814, [%rd8+52];
	xor.b32  	%r1117, %r1117, %r814;
	ld.global.u32 	%r815, [%rd8+56];
	xor.b32  	%r932, %r932, %r815;
$L__BB0_86:
	and.b32  	%r817, %r793, 8;
	setp.eq.s32 	%p48, %r817, 0;
	@%p48 bra 	$L__BB0_88;
	ld.global.u32 	%r818, [%rd8+60];
	xor.b32  	%r936, %r936, %r818;
	ld.global.u32 	%r819, [%rd8+64];
	xor.b32  	%r1119, %r1119, %r819;
	ld.global.u32 	%r820, [%rd8+68];
	xor.b32  	%r1118, %r1118, %r820;
	ld.global.u32 	%r821, [%rd8+72];
	xor.b32  	%r1117, %r1117, %r821;
	ld.global.u32 	%r822, [%rd8+76];
	xor.b32  	%r932, %r932, %r822;
$L__BB0_88:
	and.b32  	%r824, %r793, 16;
	setp.eq.s32 	%p49, %r824, 0;
	@%p49 bra 	$L__BB0_90;
	ld.global.u32 	%r825, [%rd8+80];
	xor.b32  	%r936, %r936, %r825;
	ld.global.u32 	%r826, [%rd8+84];
	xor.b32  	%r1119, %r1119, %r826;
	ld.global.u32 	%r827, [%rd8+88];
	xor.b32  	%r1118, %r1118, %r827;
	ld.global.u32 	%r828, [%rd8+92];
	xor.b32  	%r1117, %r1117, %r828;
	ld.global.u32 	%r829, [%rd8+96];
	xor.b32  	%r932, %r932, %r829;
$L__BB0_90:
	and.b32  	%r831, %r793, 32;
	setp.eq.s32 	%p50, %r831, 0;
	@%p50 bra 	$L__BB0_92;
	ld.global.u32 	%r832, [%rd8+100];
	xor.b32  	%r936, %r936, %r832;
	ld.global.u32 	%r833, [%rd8+104];
	xor.b32  	%r1119, %r1119, %r833;
	ld.global.u32 	%r834, [%rd8+108];
	xor.b32  	%r1118, %r1118, %r834;
	ld.global.u32 	%r835, [%rd8+112];
	xor.b32  	%r1117, %r1117, %r835;
	ld.global.u32 	%r836, [%rd8+116];
	xor.b32  	%r932, %r932, %r836;
$L__BB0_92:
	and.b32  	%r838, %r793, 64;
	setp.eq.s32 	%p51, %r838, 0;
	@%p51 bra 	$L__BB0_94;
	ld.global.u32 	%r839, [%rd8+120];
	xor.b32  	%r936, %r936, %r839;
	ld.global.u32 	%r840, [%rd8+124];
	xor.b32  	%r1119, %r1119, %r840;
	ld.global.u32 	%r841, [%rd8+128];
	xor.b32  	%r1118, %r1118, %r841;
	ld.global.u32 	%r842, [%rd8+132];
	xor.b32  	%r1117, %r1117, %r842;
	ld.global.u32 	%r843, [%rd8+136];
	xor.b32  	%r932, %r932, %r843;
$L__BB0_94:
	and.b32  	%r845, %r793, 128;
	setp.eq.s32 	%p52, %r845, 0;
	@%p52 bra 	$L__BB0_96;
	ld.global.u32 	%r846, [%rd8+140];
	xor.b32  	%r936, %r936, %r846;
	ld.global.u32 	%r847, [%rd8+144];
	xor.b32  	%r1119, %r1119, %r847;
	ld.global.u32 	%r848, [%rd8+148];
	xor.b32  	%r1118, %r1118, %r848;
	ld.global.u32 	%r849, [%rd8+152];
	xor.b32  	%r1117, %r1117, %r849;
	ld.global.u32 	%r850, [%rd8+156];
	xor.b32  	%r932, %r932, %r850;
$L__BB0_96:
	and.b32  	%r852, %r793, 256;
	setp.eq.s32 	%p53, %r852, 0;
	@%p53 bra 	$L__BB0_98;
	ld.global.u32 	%r853, [%rd8+160];
	xor.b32  	%r936, %r936, %r853;
	ld.global.u32 	%r854, [%rd8+164];
	xor.b32  	%r1119, %r1119, %r854;
	ld.global.u32 	%r855, [%rd8+168];
	xor.b32  	%r1118, %r1118, %r855;
	ld.global.u32 	%r856, [%rd8+172];
	xor.b32  	%r1117, %r1117, %r856;
	ld.global.u32 	%r857, [%rd8+176];
	xor.b32  	%r932, %r932, %r857;
$L__BB0_98:
	and.b32  	%r859, %r793, 512;
	setp.eq.s32 	%p54, %r859, 0;
	@%p54 bra 	$L__BB0_100;
	ld.global.u32 	%r860, [%rd8+180];
	xor.b32  	%r936, %r936, %r860;
	ld.global.u32 	%r861, [%rd8+184];
	xor.b32  	%r1119, %r1119, %r861;
	ld.global.u32 	%r862, [%rd8+188];
	xor.b32  	%r1118, %r1118, %r862;
	ld.global.u32 	%r863, [%rd8+192];
	xor.b32  	%r1117, %r1117, %r863;
	ld.global.u32 	%r864, [%rd8+196];
	xor.b32  	%r932, %r932, %r864;
$L__BB0_100:
	and.b32  	%r866, %r793, 1024;
	setp.eq.s32 	%p55, %r866, 0;
	@%p55 bra 	$L__BB0_102;
	ld.global.u32 	%r867, [%rd8+200];
	xor.b32  	%r936, %r936, %r867;
	ld.global.u32 	%r868, [%rd8+204];
	xor.b32  	%r1119, %r1119, %r868;
	ld.global.u32 	%r869, [%rd8+208];
	xor.b32  	%r1118, %r1118, %r869;
	ld.global.u32 	%r870, [%rd8+212];
	xor.b32  	%r1117, %r1117, %r870;
	ld.global.u32 	%r871, [%rd8+216];
	xor.b32  	%r932, %r932, %r871;
$L__BB0_102:
	and.b32  	%r873, %r793, 2048;
	setp.eq.s32 	%p56, %r873, 0;
	@%p56 bra 	$L__BB0_104;
	ld.global.u32 	%r874, [%rd8+220];
	xor.b32  	%r936, %r936, %r874;
	ld.global.u32 	%r875, [%rd8+224];
	xor.b32  	%r1119, %r1119, %r875;
	ld.global.u32 	%r876, [%rd8+228];
	xor.b32  	%r1118, %r1118, %r876;
	ld.global.u32 	%r877, [%rd8+232];
	xor.b32  	%r1117, %r1117, %r877;
	ld.global.u32 	%r878, [%rd8+236];
	xor.b32  	%r932, %r932, %r878;
$L__BB0_104:
	and.b32  	%r880, %r793, 4096;
	setp.eq.s32 	%p57, %r880, 0;
	@%p57 bra 	$L__BB0_106;
	ld.global.u32 	%r881, [%rd8+240];
	xor.b32  	%r936, %r936, %r881;
	ld.global.u32 	%r882, [%rd8+244];
	xor.b32  	%r1119, %r1119, %r882;
	ld.global.u32 	%r883, [%rd8+248];
	xor.b32  	%r1118, %r1118, %r883;
	ld.global.u32 	%r884, [%rd8+252];
	xor.b32  	%r1117, %r1117, %r884;
	ld.global.u32 	%r885, [%rd8+256];
	xor.b32  	%r932, %r932, %r885;
$L__BB0_106:
	and.b32  	%r887, %r793, 8192;
	setp.eq.s32 	%p58, %r887, 0;
	@%p58 bra 	$L__BB0_108;
	ld.global.u32 	%r888, [%rd8+260];
	xor.b32  	%r936, %r936, %r888;
	ld.global.u32 	%r889, [%rd8+264];
	xor.b32  	%r1119, %r1119, %r889;
	ld.global.u32 	%r890, [%rd8+268];
	xor.b32  	%r1118, %r1118, %r890;
	ld.global.u32 	%r891, [%rd8+272];
	xor.b32  	%r1117, %r1117, %r891;
	ld.global.u32 	%r892, [%rd8+276];
	xor.b32  	%r932, %r932, %r892;
$L__BB0_108:
	and.b32  	%r894, %r793, 16384;
	setp.eq.s32 	%p59, %r894, 0;
	@%p59 bra 	$L__BB0_110;
	ld.global.u32 	%r895, [%rd8+280];
	xor.b32  	%r936, %r936, %r895;
	ld.global.u32 	%r896, [%rd8+284];
	xor.b32  	%r1119, %r1119, %r896;
	ld.global.u32 	%r897, [%rd8+288];
	xor.b32  	%r1118, %r1118, %r897;
	ld.global.u32 	%r898, [%rd8+292];
	xor.b32  	%r1117, %r1117, %r898;
	ld.global.u32 	%r899, [%rd8+296];
	xor.b32  	%r932, %r932, %r899;
$L__BB0_110:
	and.b32  	%r901, %r793, 32768;
	setp.eq.s32 	%p60, %r901, 0;
	@%p60 bra 	$L__BB0_112;
	ld.global.u32 	%r902, [%rd8+300];
	xor.b32  	%r936, %r936, %r902;
	ld.global.u32 	%r903, [%rd8+304];
	xor.b32  	%r1119, %r1119, %r903;
	ld.global.u32 	%r904, [%rd8+308];
	xor.b32  	%r1118, %r1118, %r904;
	ld.global.u32 	%r905, [%rd8+312];
	xor.b32  	%r1117, %r1117, %r905;
	ld.global.u32 	%r906, [%rd8+316];
	xor.b32  	%r932, %r932, %r906;
$L__BB0_112:
	add.s32 	%r1115, %r1115, 16;
	setp.ne.s32 	%p61, %r1115, 32;
	@%p61 bra 	$L__BB0_80;
	mad.lo.s32 	%r907, %r1109, -31, %r367;
	add.s32 	%r1109, %r907, 1;
	setp.ne.s32 	%p62, %r1109, 5;
	@%p62 bra 	$L__BB0_79;
	st.local.u32 	[%rd1+4], %r936;
	st.local.v2.u32 	[%rd1+8], {%r1119, %r1118};
	st.local.v2.u32 	[%rd1+16], {%r1117, %r932};
$L__BB0_115:
	shr.u64 	%rd27, %rd3, 2;
	add.s32 	%r919, %r919, 1;
	setp.gt.u64 	%p63, %rd3, 3;
	@%p63 bra 	$L__BB0_3;
$L__BB0_116:
	shr.u32 	%r908, %r936, 2;
	xor.b32  	%r909, %r908, %r936;
	shl.b32 	%r910, %r932, 4;
	shl.b32 	%r911, %r909, 1;
	xor.b32  	%r912, %r911, %r910;
	xor.b32  	%r913, %r912, %r909;
	xor.b32  	%r914, %r913, %r932;
	add.s32 	%r915, %r2, %r914;
	add.s32 	%r916, %r915, 362437;
	cvt.rn.f32.u32 	%f1, %r916;
	fma.rn.f32 	%f2, %f1, 0f2F800000, 0f2F000000;
	mul.f32 	%f3, %f2, 0f41200000;
	cvta.to.global.u64 	%rd24, %rd10;
	shl.b64 	%rd25, %rd2, 2;
	add.s64 	%rd26, %rd24, %rd25;
	st.global.f32 	[%rd26], %f3;
$L__BB0_117:
	ret;

}
	// .globl	_Z9lu_kernelPfS_S_ii
.visible .entry _Z9lu_kernelPfS_S_ii(
	.param .u64 .ptr .align 1 _Z9lu_kernelPfS_S_ii_param_0,
	.param .u64 .ptr .align 1 _Z9lu_kernelPfS_S_ii_param_1,
	.param .u64 .ptr .align 1 _Z9lu_kernelPfS_S_ii_param_2,
	.param .u32 _Z9lu_kernelPfS_S_ii_param_3,
	.param .u32 _Z9lu_kernelPfS_S_ii_param_4
)
{
	.reg .pred 	%p<23>;
	.reg .b32 	%r<74>;
	.reg .b32 	%f<141>;
	.reg .b64 	%rd<79>;

	ld.param.u64 	%rd6, [_Z9lu_kernelPfS_S_ii_param_0];
	ld.param.u64 	%rd7, [_Z9lu_kernelPfS_S_ii_param_1];
	ld.param.u64 	%rd8, [_Z9lu_kernelPfS_S_ii_param_2];
	ld.param.u32 	%r36, [_Z9lu_kernelPfS_S_ii_param_3];
	ld.param.u32 	%r37, [_Z9lu_kernelPfS_S_ii_param_4];
	cvta.to.global.u64 	%rd1, %rd8;
	cvta.to.global.u64 	%rd2, %rd6;
	cvta.to.global.u64 	%rd3, %rd7;
	mov.u32 	%r38, %tid.x;
	mov.u32 	%r39, %ctaid.x;
	mov.u32 	%r40, %ntid.x;
	mad.lo.s32 	%r1, %r39, %r40, %r38;
	setp.ge.s32 	%p1, %r1, %r36;
	@%p1 bra 	$L__BB1_31;
	setp.ne.s32 	%p2, %r1, %r37;
	@%p2 bra 	$L__BB1_3;
	mad.lo.s32 	%r41, %r37, %r36, %r37;
	mul.wide.s32 	%rd9, %r41, 4;
	add.s64 	%rd10, %rd3, %rd9;
	mov.b32 	%r42, 1065353216;
	st.global.u32 	[%rd10], %r42;
$L__BB1_3:
	setp.lt.s32 	%p3, %r1, %r37;
	@%p3 bra 	$L__BB1_17;
	setp.lt.s32 	%p4, %r37, 1;
	mov.f32 	%f132, 0f00000000;
	@%p4 bra 	$L__BB1_16;
	mul.lo.s32 	%r2, %r37, %r36;
	and.b32  	%r3, %r37, 7;
	setp.lt.u32 	%p5, %r37, 8;
	mov.f32 	%f132, 0f00000000;
	mov.b32 	%r66, 0;
	@%p5 bra 	$L__BB1_8;
	and.b32  	%r66, %r37, 2147483640;
	neg.s32 	%r64, %r66;
	shl.b32 	%r6, %r36, 3;
	add.s64 	%rd4, %rd3, 16;
	mov.f32 	%f132, 0f00000000;
	mul.wide.s32 	%rd15, %r36, 4;
	mov.u32 	%r62, %r2;
	mov.u32 	%r63, %r1;
$L__BB1_7:
	.pragma "nounroll";
	mul.wide.s32 	%rd11, %r62, 4;
	add.s64 	%rd12, %rd4, %rd11;
	ld.global.f32 	%f29, [%rd12+-16];
	mul.wide.s32 	%rd13, %r63, 4;
	add.s64 	%rd14, %rd1, %rd13;
	ld.global.f32 	%f30, [%rd14];
	fma.rn.f32 	%f31, %f29, %f30, %f132;
	ld.global.f32 	%f32, [%rd12+-12];
	add.s64 	%rd16, %rd14, %rd15;
	ld.global.f32 	%f33, [%rd16];
	fma.rn.f32 	%f34, %f32, %f33, %f31;
	ld.global.f32 	%f35, [%rd12+-8];
	add.s64 	%rd17, %rd16, %rd15;
	ld.global.f32 	%f36, [%rd17];
	fma.rn.f32 	%f37, %f35, %f36, %f34;
	ld.global.f32 	%f38, [%rd12+-4];
	add.s64 	%rd18, %rd17, %rd15;
	ld.global.f32 	%f39, [%rd18];
	fma.rn.f32 	%f40, %f38, %f39, %f37;
	ld.global.f32 	%f41, [%rd12];
	add.s64 	%rd19, %rd18, %rd15;
	ld.global.f32 	%f42, [%rd19];
	fma.rn.f32 	%f43, %f41, %f42, %f40;
	ld.global.f32 	%f44, [%rd12+4];
	add.s64 	%rd20, %rd19, %rd15;
	ld.global.f32 	%f45, [%rd20];
	fma.rn.f32 	%f46, %f44, %f45, %f43;
	ld.global.f32 	%f47, [%rd12+8];
	add.s64 	%rd21, %rd20, %rd15;
	ld.global.f32 	%f48, [%rd21];
	fma.rn.f32 	%f49, %f47, %f48, %f46;
	ld.global.f32 	%f50, [%rd12+12];
	add.s64 	%rd22, %rd21, %rd15;
	ld.global.f32 	%f51, [%rd22];
	fma.rn.f32 	%f132, %f50, %f51, %f49;
	add.s32 	%r64, %r64, 8;
	add.s32 	%r63, %r63, %r6;
	add.s32 	%r62, %r62, 8;
	setp.ne.s32 	%p6, %r64, 0;
	@%p6 bra 	$L__BB1_7;
$L__BB1_8:
	setp.eq.s32 	%p7, %r3, 0;
	@%p7 bra 	$L__BB1_16;
	and.b32  	%r14, %r37, 3;
	setp.lt.u32 	%p8, %r3, 4;
	@%p8 bra 	$L__BB1_11;
	add.s32 	%r44, %r66, %r2;
	mul.wide.s32 	%rd23, %r44, 4;
	add.s64 	%rd24, %rd3, %rd23;
	ld.global.f32 	%f53, [%rd24];
	mad.lo.s32 	%r45, %r66, %r36, %r1;
	mul.wide.s32 	%rd25, %r45, 4;
	add.s64 	%rd26, %rd1, %rd25;
	ld.global.f32 	%f54, [%rd26];
	fma.rn.f32 	%f55, %f53, %f54, %f132;
	ld.global.f32 	%f56, [%rd24+4];
	mul.wide.s32 	%rd27, %r36, 4;
	add.s64 	%rd28, %rd26, %rd27;
	ld.global.f32 	%f57, [%rd28];
	fma.rn.f32 	%f58, %f56, %f57, %f55;
	ld.global.f32 	%f59, [%rd24+8];
	add.s64 	%rd29, %rd28, %rd27;
	ld.global.f32 	%f60, [%rd29];
	fma.rn.f32 	%f61, %f59, %f60, %f58;
	ld.global.f32 	%f62, [%rd24+12];
	add.s64 	%rd30, %rd29, %rd27;
	ld.global.f32 	%f63, [%rd30];
	fma.rn.f32 	%f132, %f62, %f63, %f61;
	add.s32 	%r66, %r66, 4;
$L__BB1_11:
	setp.eq.s32 	%p9, %r14, 0;
	@%p9 bra 	$L__BB1_16;
	setp.eq.s32 	%p10, %r14, 1;
	@%p10 bra 	$L__BB1_14;
	add.s32 	%r46, %r66, %r2;
	mul.wide.s32 	%rd31, %r46, 4;
	add.s64 	%rd32, %rd3, %rd31;
	ld.global.f32 	%f65, [%rd32];
	mad.lo.s32 	%r47, %r66, %r36, %r1;
	mul.wide.s32 	%rd33, %r47, 4;
	add.s64 	%rd34, %rd1, %rd33;
	ld.global.f32 	%f66, [%rd34];
	fma.rn.f32 	%f67, %f65, %f66, %f132;
	ld.global.f32 	%f68, [%rd32+4];
	mul.wide.s32 	%rd35, %r36, 4;
	add.s64 	%rd36, %rd34, %rd35;
	ld.global.f32 	%f69, [%rd36];
	fma.rn.f32 	%f132, %f68, %f69, %f67;
	add.s32 	%r66, %r66, 2;
$L__BB1_14:
	and.b32  	%r48, %r37, 1;
	setp.eq.b32 	%p11, %r48, 1;
	not.pred 	%p12, %p11;
	@%p12 bra 	$L__BB1_16;
	add.s32 	%r49, %r66, %r2;
	mul.wide.s32 	%rd37, %r49, 4;
	add.s64 	%rd38, %rd3, %rd37;
	ld.global.f32 	%f70, [%rd38];
	mad.lo.s32 	%r50, %r66, %r36, %r1;
	mul.wide.s32 	%rd39, %r50, 4;
	add.s64 	%rd40, %rd1, %rd39;
	ld.global.f32 	%f71, [%rd40];
	fma.rn.f32 	%f132, %f70, %f71, %f132;
$L__BB1_16:
	mad.lo.s32 	%r51, %r37, %r36, %r1;
	mul.wide.s32 	%rd41, %r51, 4;
	add.s64 	%rd42, %rd2, %rd41;
	ld.global.f32 	%f72, [%rd42];
	sub.f32 	%f73, %f72, %f132;
	add.s64 	%rd43, %rd1, %rd41;
	st.global.f32 	[%rd43], %f73;
$L__BB1_17:
	setp.le.s32 	%p13, %r1, %r37;
	@%p13 bra 	$L__BB1_31;
	setp.lt.s32 	%p14, %r37, 1;
	mov.f32 	%f140, 0f00000000;
	@%p14 bra 	$L__BB1_30;
	mul.lo.s32 	%r19, %r36, %r1;
	and.b32  	%r20, %r37, 7;
	setp.lt.u32 	%p15, %r37, 8;
	mov.f32 	%f140, 0f00000000;
	mov.b32 	%r72, 0;
	@%p15 bra 	$L__BB1_22;
	and.b32  	%r72, %r37, 2147483640;
	neg.s32 	%r70, %r72;
	shl.b32 	%r23, %r36, 3;
	add.s64 	%rd5, %rd3, 16;
	mov.f32 	%f140, 0f00000000;
	mul.wide.s32 	%rd48, %r36, 4;
	mov.u32 	%r68, %r19;
	mov.u32 	%r69, %r37;
$L__BB1_21:
	.pragma "nounroll";
	mul.wide.s32 	%rd44, %r68, 4;
	add.s64 	%rd45, %rd5, %rd44;
	ld.global.f32 	%f78, [%rd45+-16];
	mul.wide.s32 	%rd46, %r69, 4;
	add.s64 	%rd47, %rd1, %rd46;
	ld.global.f32 	%f79, [%rd47];
	fma.rn.f32 	%f80, %f78, %f79, %f140;
	ld.global.f32 	%f81, [%rd45+-12];
	add.s64 	%rd49, %rd47, %rd48;
	ld.global.f32 	%f82, [%rd49];
	fma.rn.f32 	%f83, %f81, %f82, %f80;
	ld.global.f32 	%f84, [%rd45+-8];
	add.s64 	%rd50, %rd49, %rd48;
	ld.global.f32 	%f85, [%rd50];
	fma.rn.f32 	%f86, %f84, %f85, %f83;
	ld.global.f32 	%f87, [%rd45+-4];
	add.s64 	%rd51, %rd50, %rd48;
	ld.global.f32 	%f88, [%rd51];
	fma.rn.f32 	%f89, %f87, %f88, %f86;
	ld.global.f32 	%f90, [%rd45];
	add.s64 	%rd52, %rd51, %rd48;
	ld.global.f32 	%f91, [%rd52];
	fma.rn.f32 	%f92, %f90, %f91, %f89;
	ld.global.f32 	%f93, [%rd45+4];
	add.s64 	%rd53, %rd52, %rd48;
	ld.global.f32 	%f94, [%rd53];
	fma.rn.f32 	%f95, %f93, %f94, %f92;
	ld.global.f32 	%f96, [%rd45+8];
	add.s64 	%rd54, %rd53, %rd48;
	ld.global.f32 	%f97, [%rd54];
	fma.rn.f32 	%f98, %f96, %f97, %f95;
	ld.global.f32 	%f99, [%rd45+12];
	add.s64 	%rd55, %rd54, %rd48;
	ld.global.f32 	%f100, [%rd55];
	fma.rn.f32 	%f140, %f99, %f100, %f98;
	add.s32 	%r70, %r70, 8;
	add.s32 	%r69, %r69, %r23;
	add.s32 	%r68, %r68, 8;
	setp.ne.s32 	%p16, %r70, 0;
	@%p16 bra 	$L__BB1_21;
$L__BB1_22:
	setp.eq.s32 	%p17, %r20, 0;
	@%p17 bra 	$L__BB1_30;
	and.b32  	%r31, %r37, 3;
	setp.lt.u32 	%p18, %r20, 4;
	@%p18 bra 	$L__BB1_25;
	add.s32 	%r53, %r72, %r19;
	mul.wide.s32 	%rd56, %r53, 4;
	add.s64 	%rd57, %rd3, %rd56;
	ld.global.f32 	%f102, [%rd57];
	mad.lo.s32 	%r54, %r72, %r36, %r37;
	mul.wide.s32 	%rd58, %r54, 4;
	add.s64 	%rd59, %rd1, %rd58;
	ld.global.f32 	%f103, [%rd59];
	fma.rn.f32 	%f104, %f102, %f103, %f140;
	ld.global.f32 	%f105, [%rd57+4];
	mul.wide.s32 	%rd60, %r36, 4;
	add.s64 	%rd61, %rd59, %rd60;
	ld.global.f32 	%f106, [%rd61];
	fma.rn.f32 	%f107, %f105, %f106, %f104;
	ld.global.f32 	%f108, [%rd57+8];
	add.s64 	%rd62, %rd61, %rd60;
	ld.global.f32 	%f109, [%rd62];
	fma.rn.f32 	%f110, %f108, %f109, %f107;
	ld.global.f32 	%f111, [%rd57+12];
	add.s64 	%rd63, %rd62, %rd60;
	ld.global.f32 	%f112, [%rd63];
	fma.rn.f32 	%f140, %f111, %f112, %f110;
	add.s32 	%r72, %r72, 4;
$L__BB1_25:
	setp.eq.s32 	%p19, %r31, 0;
	@%p19 bra 	$L__BB1_30;
	setp.eq.s32 	%p20, %r31, 1;
	@%p20 bra 	$L__BB1_28;
	add.s32 	%r55, %r72, %r19;
	mul.wide.s32 	%rd64, %r55, 4;
	add.s64 	%rd65, %rd3, %rd64;
	ld.global.f32 	%f114, [%rd65];
	mad.lo.s32 	%r56, %r72, %r36, %r37;
	mul.wide.s32 	%rd66, %r56, 4;
	add.s64 	%rd67, %rd1, %rd66;
	ld.global.f32 	%f115, [%rd67];
	fma.rn.f32 	%f116, %f114, %f115, %f140;
	ld.global.f32 	%f117, [%rd65+4];
	mul.wide.s32 	%rd68, %r36, 4;
	add.s64 	%rd69, %rd67, %rd68;
	ld.global.f32 	%f118, [%rd69];
	fma.rn.f32 	%f140, %f117, %f118, %f116;
	add.s32 	%r72, %r72, 2;
$L__BB1_28:
	and.b32  	%r57, %r37, 1;
	setp.eq.b32 	%p21, %r57, 1;
	not.pred 	%p22, %p21;
	@%p22 bra 	$L__BB1_30;
	add.s32 	%r58, %r72, %r19;
	mul.wide.s32 	%rd70, %r58, 4;
	add.s64 	%rd71, %rd3, %rd70;
	ld.global.f32 	%f119, [%rd71];
	mad.lo.s32 	%r59, %r72, %r36, %r37;
	mul.wide.s32 	%rd72, %r59, 4;
	add.s64 	%rd73, %rd1, %rd72;
	ld.global.f32 	%f120, [%rd73];
	fma.rn.f32 	%f140, %f119, %f120, %f140;
$L__BB1_30:
	mad.lo.s32 	%r60, %r36, %r1, %r37;
	mul.wide.s32 	%rd74, %r60, 4;
	add.s64 	%rd75, %rd2, %rd74;
	ld.global.f32 	%f121, [%rd75];
	sub.f32 	%f122, %f121, %f140;
	mad.lo.s32 	%r61, %r37, %r36, %r37;
	mul.wide.s32 	%rd76, %r61, 4;
	add.s64 	%rd77, %rd1, %rd76;
	ld.global.f32 	%f123, [%rd77];
	div.rn.f32 	%f124, %f122, %f123;
	add.s64 	%rd78, %rd3, %rd74;
	st.global.f32 	[%rd78], %f124;
$L__BB1_31:
	ret;

}


// ===== COMPILED SASS (sm_100) =====

	.target	sm_100

	.elftype	@"ET_EXEC"


//--------------------- .note.nv.tkinfo           --------------------------
	.section	.note.nv.tkinfo,"",@"SHT_NOTE"
	.sectionflags	@"SHF_NOTE_NV_TKINFO"
	.tkinfo
        /*0018*/ 	.word	0x00000002
        /*0030*/ 	.string	""
        /*0030*/ 	.string	"ptxas"
        /*0030*/ 	.string	"Cuda compilation tools, release 13.0, V13.0.88"
        /*0030*/ 	.string	"Build cuda_13.0.r13.0/compiler.36424714_0"
        /*0030*/ 	.string	"-arch sm_100 -m 64 "



//--------------------- .note.nv.cuinfo           --------------------------
	.section	.note.nv.cuinfo,"",@"SHT_NOTE"
	.sectionflags	@"SHF_NOTE_NV_CUINFO"
        /*0018*/ 	.short	0x0002
        /*001a*/ 	.short	0x0064
        /*001c*/ 	.short	0x0082
	.zero		2


//--------------------- .nv.info                  --------------------------
	.section	.nv.info,"",@"SHT_CUDA_INFO"
	.align	4


	//----- nvinfo : EIATTR_REGCOUNT
	.align		4
        /*0000*/ 	.byte	0x04, 0x2f
        /*0002*/ 	.short	(.L_10 - .L_9)
	.align		4
.L_9:
        /*0004*/ 	.word	index@(_Z10gen_matrixPfi)
        /*0008*/ 	.word	0x0000001f


	//----- nvinfo : EIATTR_FRAME_SIZE
	.align		4
.L_10:
        /*000c*/ 	.byte	0x04, 0x11
        /*000e*/ 	.short	(.L_12 - .L_11)
	.align		4
.L_11:
        /*0010*/ 	.word	index@(_Z10gen_matrixPfi)
        /*0014*/ 	.word	0x00000030


	//----- nvinfo : EIATTR_REGCOUNT
	.align		4
.L_12:
        /*0018*/ 	.byte	0x04, 0x2f
        /*001a*/ 	.short	(.L_14 - .L_13)
	.align		4
.L_13:
        /*001c*/ 	.word	index@(_Z9lu_kernelPfS_S_ii)
        /*0020*/ 	.word	0x00000020


	//----- nvinfo : EIATTR_FRAME_SIZE
	.align		4
.L_14:
        /*0024*/ 	.byte	0x04, 0x11
        /*0026*/ 	.short	(.L_16 - .L_15)
	.align		4
.L_15:
        /*0028*/ 	.word	index@($__internal_0_$__cuda_sm3x_div_rn_noftz_f32_slowpath)
        /*002c*/ 	.word	0x00000000


	//----- nvinfo : EIATTR_FRAME_SIZE
	.align		4
.L_16:
        /*0030*/ 	.byte	0x04, 0x11
        /*0032*/ 	.short	(.L_18 - .L_17)
	.align		4
.L_17:
        /*0034*/ 	.word	index@(_Z9lu_kernelPfS_S_ii)
        /*0038*/ 	.word	0x00000000


	//----- nvinfo : EIATTR_MIN_STACK_SIZE
	.align		4
.L_18:
        /*003c*/ 	.byte	0x04, 0x12
        /*003e*/ 	.short	(.L_20 - .L_19)
	.align		4
.L_19:
        /*0040*/ 	.word	index@(_Z9lu_kernelPfS_S_ii)
        /*0044*/ 	.word	0x00000000


	//----- nvinfo : EIATTR_MIN_STACK_SIZE
	.align		4
.L_20:
        /*0048*/ 	.byte	0x04, 0x12
        /*004a*/ 	.short	(.L_22 - .L_21)
	.align		4
.L_21:
        /*004c*/ 	.word	index@(_Z10gen_matrixPfi)
        /*0050*/ 	.word	0x00000030
.L_22:


//--------------------- .nv.compat                --------------------------
	.section	.nv.compat,"",@"SHT_CUDA_COMPAT_INFO"
	.align	4
        /*0000*/ 	.byte	0x02, 0x09, 0x00, 0x00, 0x02, 0x02, 0x01, 0x00, 0x02, 0x05, 0x05, 0x00, 0x03, 0x07, 0x01, 0x01
        /*0010*/ 	.byte	0x02, 0x03, 0x00, 0x00, 0x02, 0x06, 0x01, 0x00, 0x04, 0x0b, 0x08, 0x00, 0x01, 0x00, 0x00, 0x00
        /*0020*/ 	.byte	0x00, 0x00, 0x00, 0x00


//--------------------- .nv.info._Z9lu_kernelPfS_S_ii --------------------------
	.section	.nv.info._Z9lu_kernelPfS_S_ii,"",@"SHT_CUDA_INFO"
	.sectionflags	@""
	.align	4


	//----- nvinfo : EIATTR_CUDA_API_VERSION
	.align		4
        /*0000*/ 	.byte	0x04, 0x37
        /*0002*/ 	.short	(.L_24 - .L_23)
.L_23:
        /*0004*/ 	.word	0x00000082


	//----- nvinfo : EIATTR_KPARAM_INFO
	.align		4
.L_24:
        /*0008*/ 	.byte	0x04, 0x17
        /*000a*/ 	.short	(.L_26 - .L_25)
.L_25:
        /*000c*/ 	.word	0x00000000
        /*0010*/ 	.short	0x0004
        /*0012*/ 	.short	0x001c
        /*0014*/ 	.byte	0x00, 0xf0, 0x11, 0x00


	//----- nvinfo : EIATTR_KPARAM_INFO
	.align		4
.L_26:
        /*0018*/ 	.byte	0x04, 0x17
        /*001a*/ 	.short	(.L_28 - .L_27)
.L_27:
        /*001c*/ 	.word	0x00000000
        /*0020*/ 	.short	0x0003
        /*0022*/ 	.short	0x0018
        /*0024*/ 	.byte	0x00, 0xf0, 0x11, 0x00


	//----- nvinfo : EIATTR_KPARAM_INFO
	.align		4
.L_28:
        /*0028*/ 	.byte	0x04, 0x17
        /*002a*/ 	.short	(.L_30 - .L_29)
.L_29:
        /*002c*/ 	.word	0x00000000
        /*0030*/ 	.short	0x0002
        /*0032*/ 	.short	0x0010
        /*0034*/ 	.byte	0x00, 0xf5, 0x21, 0x00


	//----- nvinfo : EIATTR_KPARAM_INFO
	.align		4
.L_30:
        /*0038*/ 	.byte	0x04, 0x17
        /*003a*/ 	.short	(.L_32 - .L_31)
.L_31:
        /*003c*/ 	.word	0x00000000
        /*0040*/ 	.short	0x0001
        /*0042*/ 	.short	0x0008
        /*0044*/ 	.byte	0x00, 0xf5, 0x21, 0x00


	//----- nvinfo : EIATTR_KPARAM_INFO
	.align		4
.L_32:
        /*0048*/ 	.byte	0x04, 0x17
        /*004a*/ 	.short	(.L_34 - .L_33)
.L_33:
        /*004c*/ 	.word	0x00000000
        /*0050*/ 	.short	0x0000
        /*0052*/ 	.short	0x0000
        /*0054*/ 	.byte	0x00, 0xf5, 0x21, 0x00


	//----- nvinfo : EIATTR_SPARSE_MMA_MASK
	.align		4
.L_34:
        /*0058*/ 	.byte	0x03, 0x50
        /*005a*/ 	.short	0x0000


	//----- nvinfo : EIATTR_MAXREG_COUNT
	.align		4
        /*005c*/ 	.byte	0x03, 0x1b
        /*005e*/ 	.short	0x00ff


	//----- nvinfo : EIATTR_MERCURY_ISA_VERSION
	.align		4
        /*0060*/ 	.byte	0x03, 0x5f
        /*0062*/ 	.short	0x0101


	//----- nvinfo : EIATTR_VRC_CTA_INIT_COUNT
	.align		4
        /*0064*/ 	.byte	0x02, 0x4a
	.zero		1
	.zero		1


	//----- nvinfo : EIATTR_EXIT_INSTR_OFFSETS
	.align		4
        /*0068*/ 	.byte	0x04, 0x1c
        /*006a*/ 	.short	(.L_36 - .L_35)


	//   ....[0]....
.L_35:
        /*006c*/ 	.word	0x00000070


	//   ....[1]....
        /*0070*/ 	.word	0x000008e0


	//   ....[2]....
        /*0074*/ 	.word	0x00001190


	//----- nvinfo : EIATTR_CRS_STACK_SIZE
	.align		4
.L_36:
        /*0078*/ 	.byte	0x04, 0x1e
        /*007a*/ 	.short	(.L_38 - .L_37)
.L_37:
        /*007c*/ 	.word	0x00000000


	//----- nvinfo : EIATTR_CBANK_PARAM_SIZE
	.align		4
.L_38:
        /*0080*/ 	.byte	0x03, 0x19
        /*0082*/ 	.short	0x0020


	//----- nvinfo : EIATTR_PARAM_CBANK
	.align		4
        /*0084*/ 	.byte	0x04, 0x0a
        /*0086*/ 	.short	(.L_40 - .L_39)
	.align		4
.L_39:
        /*0088*/ 	.word	index@(.nv.constant0._Z9lu_kernelPfS_S_ii)
        /*008c*/ 	.short	0x0380
        /*008e*/ 	.short	0x0020


	//----- nvinfo : EIATTR_SW_WAR
	.align		4
.L_40:
        /*0090*/ 	.byte	0x04, 0x36
        /*0092*/ 	.short	(.L_42 - .L_41)
.L_41:
        /*0094*/ 	.word	0x00000008
.L_42:


//--------------------- .nv.info._Z10gen_matrixPfi --------------------------
	.section	.nv.info._Z10gen_matrixPfi,"",@"SHT_CUDA_INFO"
	.sectionflags	@""
	.align	4


	//----- nvinfo : EIATTR_CUDA_API_VERSION
	.align		4
        /*0000*/ 	.byte	0x04, 0x37
        /*0002*/ 	.short	(.L_44 - .L_43)
.L_43:
        /*0004*/ 	.word	0x00000082


	//----- nvinfo : EIATTR_KPARAM_INFO
	.align		4
.L_44:
        /*0008*/ 	.byte	0x04, 0x17
        /*000a*/ 	.short	(.L_46 - .L_45)
.L_45:
        /*000c*/ 	.word	0x00000000
        /*0010*/ 	.short	0x0001
        /*0012*/ 	.short	0x0008
        /*0014*/ 	.byte	0x00, 0xf0, 0x11, 0x00


	//----- nvinfo : EIATTR_KPARAM_INFO
	.align		4
.L_46:
        /*0018*/ 	.byte	0x04, 0x17
        /*001a*/ 	.short	(.L_48 - .L_47)
.L_47:
        /*001c*/ 	.word	0x00000000
        /*0020*/ 	.short	0x0000
        /*0022*/ 	.short	0x0000
        /*0024*/ 	.byte	0x00, 0xf5, 0x21, 0x00


	//----- nvinfo : EIATTR_SPARSE_MMA_MASK
	.align		4
.L_48:
        /*0028*/ 	.byte	0x03, 0x50
        /*002a*/ 	.short	0x0000


	//----- nvinfo : EIATTR_MAXREG_COUNT
	.align		4
        /*002c*/ 	.byte	0x03, 0x1b
        /*002e*/ 	.short	0x00ff


	//----- nvinfo : EIATTR_MERCURY_ISA_VERSION
	.align		4
        /*0030*/ 	.byte	0x03, 0x5f
        /*0032*/ 	.short	0x0101


	//----- nvinfo : EIATTR_VRC_CTA_INIT_COUNT
	.align		4
        /*0034*/ 	.byte	0x02, 0x4a
	.zero		1
	.zero		1


	//----- nvinfo : EIATTR_EXIT_INSTR_OFFSETS
	.align		4
        /*0038*/ 	.byte	0x04, 0x1c
        /*003a*/ 	.short	(.L_50 - .L_49)


	//   ....[0]....
.L_49:
        /*003c*/ 	.word	0x00000090


	//   ....[1]....
        /*0040*/ 	.word	0x000027c0


	//----- nvinfo : EIATTR_CRS_STACK_SIZE
	.align		4
.L_50:
        /*0044*/ 	.byte	0x04, 0x1e
        /*0046*/ 	.short	(.L_52 - .L_51)
.L_51:
        /*0048*/ 	.word	0x00000000


	//----- nvinfo : EIATTR_CBANK_PARAM_SIZE
	.align		4
.L_52:
        /*004c*/ 	.byte	0x03, 0x19
        /*004e*/ 	.short	0x000c


	//----- nvinfo : EIATTR_PARAM_CBANK
	.align		4
        /*0050*/ 	.byte	0x04, 0x0a
        /*0052*/ 	.short	(.L_54 - .L_53)
	.align		4
.L_53:
        /*0054*/ 	.word	index@(.nv.constant0._Z10gen_matrixPfi)
        /*0058*/ 	.short	0x0380
        /*005a*/ 	.short	0x000c


	//----- nvinfo : EIATTR_SW_WAR
	.align		4
.L_54:
        /*005c*/ 	.byte	0x04, 0x36
        /*005e*/ 	.short	(.L_56 - .L_55)
.L_55:
        /*0060*/ 	.word	0x00000008
.L_56:


//--------------------- .nv.callgraph             --------------------------
	.section	.nv.callgraph,"",@"SHT_CUDA_CALLGRAPH"
	.align	4
	.sectionentsize	8
	.align		4
        /*0000*/ 	.word	0x00000000
	.align		4
        /*0004*/ 	.word	0xffffffff
	.align		4
        /*0008*/ 	.word	0x00000000
	.align		4
        /*000c*/ 	.word	0xfffffffe
	.align		4
        /*0010*/ 	.word	0x00000000
	.align		4
        /*0014*/ 	.word	0xfffffffd
	.align		4
        /*0018*/ 	.word	0x00000000
	.align		4
        /*001c*/ 	.word	0xfffffffc


//--------------------- .nv.constant4             --------------------------
	.section	.nv.constant4,"a",@progbits
	.align	8
	.align		8
.nv.constant4:
        /*0000*/ 	.dword	precalc_xorwow_matrix
	.align		8
        /*0008*/ 	.dword	precalc_xorwow_offset_matrix
	.align		8
        /*0010*/ 	.dword	mrg32k3aM1
	.align		8
        /*0018*/ 	.dword	mrg32k3aM2
	.align		8
        /*0020*/ 	.dword	mrg32k3aM1SubSeq
	.align		8
        /*0028*/ 	.dword	mrg32k3aM2SubSeq
	.align		8
        /*0030*/ 	.dword	mrg32k3aM1Seq
	.align		8
        /*0038*/ 	.dword	mrg32k3aM2Seq


//--------------------- .nv.constant3             --------------------------
	.section	.nv.constant3,"a",@progbits
	.align	8
.nv.constant3:
	.type		__cr_lgamma_table,@object
	.size		__cr_lgamma_table,(.L_8 - __cr_lgamma_table)
__cr_lgamma_table:
        /*0000*/ 	.byte	0x00, 0x00, 0x00, 0x00, 0x00, 0x00, 0x00, 0x00, 0x00, 0x00, 0x00, 0x00, 0x00, 0x00, 0x00, 0x00
        /*0010*/ 	.byte	0xef, 0x39, 0xfa, 0xfe, 0x42, 0x2e, 0xe6, 0x3f, 0x02, 0x20, 0x2a, 0xfa, 0x0b, 0xab, 0xfc, 0x3f
        /*0020*/ 	.byte	0xf9, 0x2c, 0x92, 0x7c, 0xa7, 0x6c, 0x09, 0x40, 0xc9, 0x79, 0x44, 0x3c, 0x64, 0x26, 0x13, 0x40
        /*0030*/ 	.byte	0xca, 0x01, 0xcf, 0x3a, 0x27, 0x51, 0x1a, 0x40, 0x30, 0xcc, 0x2d, 0xf3, 0xe1, 0x0c, 0x21, 0x40
        /*0040*/ 	.byte	0x0d, 0xb7, 0xfc, 0x82, 0x8e, 0x35, 0x25, 0x40
.L_8:


//--------------------- .text._Z9lu_kernelPfS_S_ii --------------------------
	.section	.text._Z9lu_kernelPfS_S_ii,"ax",@progbits
	.align	128
        .global         _Z9lu_kernelPfS_S_ii
        .type           _Z9lu_kernelPfS_S_ii,@function
        .size           _Z9lu_kernelPfS_S_ii,(.L_x_36 - _Z9lu_kernelPfS_S_ii)
        .other          _Z9lu_kernelPfS_S_ii,@"STO_CUDA_ENTRY STV_DEFAULT"
_Z9lu_kernelPfS_S_ii:
.text._Z9lu_kernelPfS_S_ii:
[----:B------:R-:W-:Y:S01]  /*0000*/  LDC R1, c[0x0][0x37c] ;  /* 0x0000df00ff017b82 */ /* 0x000fe20000000800 */
[----:B------:R-:W0:Y:S07]  /*0010*/  S2R R3, SR_TID.X ;  /* 0x0000000000037919 */ /* 0x000e2e0000002100 */
[----:B------:R-:W0:Y:S08]  /*0020*/  S2UR UR4, SR_CTAID.X ;  /* 0x00000000000479c3 */ /* 0x000e300000002500 */
[----:B------:R-:W0:Y:S08]  /*0030*/  LDC R2, c[0x0][0x360] ;  /* 0x0000d800ff027b82 */ /* 0x000e300000000800 */
[----:B------:R-:W1:Y:S01]  /*0040*/  LDC R0, c[0x0][0x398] ;  /* 0x0000e600ff007b82 */ /* 0x000e620000000800 */
[----:B0-----:R-:W-:-:S05]  /*0050*/  IMAD R3, R2, UR4, R3 ;  /* 0x0000000402037c24 */ /* 0x001fca000f8e0203 */
[----:B-1----:R-:W-:-:S13]  /*0060*/  ISETP.GE.AND P0, PT, R3, R0, PT ;  /* 0x000000000300720c */ /* 0x002fda0003f06270 */
[----:B------:R-:W-:Y:S05]  /*0070*/  @P0 EXIT ;  /* 0x000000000000094d */ /* 0x000fea0003800000 */
[----:B------:R-:W0:Y:S01]  /*0080*/  LDC R5, c[0x0][0x39c] ;  /* 0x0000e700ff057b82 */ /* 0x000e220000000800 */
[----:B------:R-:W1:Y:S01]  /*0090*/  LDCU.64 UR6, c[0x0][0x358] ;  /* 0x00006b00ff0677ac */ /* 0x000e620008000a00 */
[----:B------:R-:W-:Y:S01]  /*00a0*/  BSSY.RECONVERGENT B0, `(.L_x_0) ;  /* 0x0000082000007945 */ /* 0x000fe20003800200 */
[----:B0-----:R-:W-:-:S13]  /*00b0*/  ISETP.NE.AND P0, PT, R3, R5, PT ;  /* 0x000000050300720c */ /* 0x001fda0003f05270 */
[----:B------:R-:W0:Y:S01]  /*00c0*/  @!P0 LDC.64 R6, c[0x0][0x388] ;  /* 0x0000e200ff068b82 */ /* 0x000e220000000a00 */
[----:B------:R-:W-:Y:S01]  /*00d0*/  @!P0 IMAD R9, R0, R5, R5 ;  /* 0x0000000500098224 */ /* 0x000fe200078e0205 */
[----:B------:R-:W-:-:S03]  /*00e0*/  @!P0 MOV R11, 0x3f800000 ;  /* 0x3f800000000b8802 */ /* 0x000fc60000000f00 */
[----:B0-----:R-:W-:-:S05]  /*00f0*/  @!P0 IMAD.WIDE R6, R9, 0x4, R6 ;  /* 0x0000000409068825 */ /* 0x001fca00078e0206 */
[----:B-1----:R0:W-:Y:S01]  /*0100*/  @!P0 STG.E desc[UR6][R6.64], R11 ;  /* 0x0000000b06008986 */ /* 0x0021e2000c101906 */
[----:B------:R-:W-:-:S13]  /*0110*/  ISETP.GE.AND P0, PT, R3, R5, PT ;  /* 0x000000050300720c */ /* 0x000fda0003f06270 */
[----:B0-----:R-:W-:Y:S05]  /*0120*/  @!P0 BRA `(.L_x_1) ;  /* 0x0000000400e48947 */ /* 0x001fea0003800000 */
[----:B------:R-:W-:Y:S01]  /*0130*/  ISETP.GE.AND P0, PT, R5, 0x1, PT ;  /* 0x000000010500780c */ /* 0x000fe20003f06270 */
[----:B------:R-:W-:-:S12]  /*0140*/  HFMA2 R29, -RZ, RZ, 0, 0 ;  /* 0x00000000ff1d7431 */ /* 0x000fd800000001ff */
[----:B------:R-:W-:Y:S05]  /*0150*/  @!P0 BRA `(.L_x_2) ;  /* 0x0000000400b88947 */ /* 0x000fea0003800000 */
[C---:B------:R-:W-:Y:S01]  /*0160*/  ISETP.GE.U32.AND P0, PT, R5.reuse, 0x8, PT ;  /* 0x000000080500780c */ /* 0x040fe20003f06070 */
[----:B------:R-:W-:Y:S01]  /*0170*/  IMAD R4, R0, R5, RZ ;  /* 0x0000000500047224 */ /* 0x000fe200078e02ff */
[----:B------:R-:W-:Y:S02]  /*0180*/  LOP3.LUT R25, R5, 0x7, RZ, 0xc0, !PT ;  /* 0x0000000705197812 */ /* 0x000fe400078ec0ff */
[----:B------:R-:W-:Y:S02]  /*0190*/  MOV R29, RZ ;  /* 0x000000ff001d7202 */ /* 0x000fe40000000f00 */
[----:B------:R-:W-:Y:S02]  /*01a0*/  ISETP.NE.AND P1, PT, R25, RZ, PT ;  /* 0x000000ff1900720c */ /* 0x000fe40003f25270 */
[----:B------:R-:W-:-:S05]  /*01b0*/  MOV R19, RZ ;  /* 0x000000ff00137202 */ /* 0x000fca0000000f00 */
[----:B------:R-:W-:Y:S06]  /*01c0*/  @!P0 BRA `(.L_x_3) ;  /* 0x0000000000c48947 */ /* 0x000fec0003800000 */
[----:B------:R-:W0:Y:S01]  /*01d0*/  LDCU.64 UR4, c[0x0][0x388] ;  /* 0x00007100ff0477ac */ /* 0x000e220008000a00 */
[----:B------:R-:W-:Y:S01]  /*01e0*/  LOP3.LUT R19, R5, 0x7ffffff8, RZ, 0xc0, !PT ;  /* 0x7ffffff805137812 */ /* 0x000fe200078ec0ff */
[----:B------:R-:W-:Y:S01]  /*01f0*/  IMAD.MOV.U32 R29, RZ, RZ, RZ ;  /* 0x000000ffff1d7224 */ /* 0x000fe200078e00ff */
[----:B------:R-:W-:Y:S02]  /*0200*/  MOV R2, R4 ;  /* 0x0000000400027202 */ /* 0x000fe40000000f00 */
[----:B------:R-:W-:Y:S02]  /*0210*/  MOV R21, R3 ;  /* 0x0000000300157202 */ /* 0x000fe40000000f00 */
[----:B------:R-:W-:Y:S01]  /*0220*/  IADD3 R18, PT, PT, -R19, RZ, RZ ;  /* 0x000000ff13127210 */ /* 0x000fe20007ffe1ff */
[----:B0-----:R-:W-:-:S04]  /*0230*/  UIADD3 UR4, UP0, UPT, UR4, 0x10, URZ ;  /* 0x0000001004047890 */ /* 0x001fc8000ff1e0ff */
[----:B------:R-:W-:-:S12]  /*0240*/  UIADD3.X UR5, UPT, UPT, URZ, UR5, URZ, UP0, !UPT ;  /* 0x00000005ff057290 */ /* 0x000fd800087fe4ff */
.L_x_4:
[----:B------:R-:W0:Y:S01]  /*0250*/  LDC.64 R14, c[0x0][0x390] ;  /* 0x0000e400ff0e7b82 */ /* 0x000e220000000a00 */
[----:B------:R-:W-:Y:S01]  /*0260*/  MOV R7, UR5 ;  /* 0x0000000500077c02 */ /* 0x000fe20008000f00 */
[----:B------:R-:W-:-:S04]  /*0270*/  IMAD.U32 R6, RZ, RZ, UR4 ;  /* 0x00000004ff067e24 */ /* 0x000fc8000f8e00ff */
[----:B------:R-:W-:-:S05]  /*0280*/  IMAD.WIDE R6, R2, 0x4, R6 ;  /* 0x0000000402067825 */ /* 0x000fca00078e0206 */
[----:B------:R-:W2:Y:S04]  /*0290*/  LDG.E R26, desc[UR6][R6.64+-0x10] ;  /* 0xfffff006061a7981 */ /* 0x000ea8000c1e1900 */
[----:B------:R-:W3:Y:S04]  /*02a0*/  LDG.E R23, desc[UR6][R6.64+-0xc] ;  /* 0xfffff40606177981 */ /* 0x000ee8000c1e1900 */
[----:B------:R-:W4:Y:S04]  /*02b0*/  LDG.E R27, desc[UR6][R6.64+-0x8] ;  /* 0xfffff806061b7981 */ /* 0x000f28000c1e1900 */
[----:B------:R-:W5:Y:S01]  /*02c0*/  LDG.E R28, desc[UR6][R6.64+-0x4] ;  /* 0xfffffc06061c7981 */ /* 0x000f62000c1e1900 */
[----:B0-----:R-:W-:-:S05]  /*02d0*/  IMAD.WIDE R14, R21, 0x4, R14 ;  /* 0x00000004150e7825 */ /* 0x001fca00078e020e */
[----:B------:R0:W2:Y:S01]  /*02e0*/  LDG.E R22, desc[UR6][R14.64] ;  /* 0x000000060e167981 */ /* 0x0000a2000c1e1900 */
[----:B------:R-:W-:-:S05]  /*02f0*/  IMAD.WIDE R16, R0, 0x4, R14 ;  /* 0x0000000400107825 */ /* 0x000fca00078e020e */
[----:B------:R1:W3:Y:S01]  /*0300*/  LDG.E R20, desc[UR6][R16.64] ;  /* 0x0000000610147981 */ /* 0x0002e2000c1e1900 */
[----:B------:R-:W-:-:S05]  /*0310*/  IMAD.WIDE R8, R0, 0x4, R16 ;  /* 0x0000000400087825 */ /* 0x000fca00078e0210 */
[----:B------:R1:W4:Y:S01]  /*0320*/  LDG.E R24, desc[UR6][R8.64] ;  /* 0x0000000608187981 */ /* 0x000322000c1e1900 */
[----:B------:R-:W-:-:S04]  /*0330*/  IMAD.WIDE R10, R0, 0x4, R8 ;  /* 0x00000004000a7825 */ /* 0x000fc800078e0208 */
[C---:B------:R-:W-:Y:S02]  /*0340*/  IMAD.WIDE R12, R0.reuse, 0x4, R10 ;  /* 0x00000004000c7825 */ /* 0x040fe400078e020a */
[----:B------:R-:W5:Y:S02]  /*0350*/  LDG.E R11, desc[UR6][R10.64] ;  /* 0x000000060a0b7981 */ /* 0x000f64000c1e1900 */
[C---:B0-----:R-:W-:Y:S02]  /*0360*/  IMAD.WIDE R14, R0.reuse, 0x4, R12 ;  /* 0x00000004000e7825 */ /* 0x041fe400078e020c */
[----:B------:R-:W5:Y:S02]  /*0370*/  LDG.E R12, desc[UR6][R12.64] ;  /* 0x000000060c0c7981 */ /* 0x000f64000c1e1900 */
[C---:B-1----:R-:W-:Y:S02]  /*0380*/  IMAD.WIDE R16, R0.reuse, 0x4, R14 ;  /* 0x0000000400107825 */ /* 0x042fe400078e020e */
[----:B------:R-:W5:Y:S04]  /*0390*/  LDG.E R10, desc[UR6][R6.64+0x4] ;  /* 0x00000406060a7981 */ /* 0x000f68000c1e1900 */
[----:B------:R-:W5:Y:S01]  /*03a0*/  LDG.E R15, desc[UR6][R14.64] ;  /* 0x000000060e0f7981 */ /* 0x000f62000c1e1900 */
[----:B------:R-:W-:-:S03]  /*03b0*/  IMAD.WIDE R8, R0, 0x4, R16 ;  /* 0x0000000400087825 */ /* 0x000fc600078e0210 */
[----:B------:R-:W5:Y:S04]  /*03c0*/  LDG.E R13, desc[UR6][R6.64+0x8] ;  /* 0x00000806060d7981 */ /* 0x000f68000c1e1900 */
[----:B------:R-:W5:Y:S04]  /*03d0*/  LDG.E R9, desc[UR6][R8.64] ;  /* 0x0000000608097981 */ /* 0x000f68000c1e1900 */
[----:B------:R-:W5:Y:S01]  /*03e0*/  LDG.E R14, desc[UR6][R6.64+0xc] ;  /* 0x00000c06060e7981 */ /* 0x000f62000c1e1900 */
[----:B--2---:R-:W-:-:S03]  /*03f0*/  FFMA R22, R26, R22, R29 ;  /* 0x000000161a167223 */ /* 0x004fc6000000001d */
[----:B------:R-:W2:Y:S04]  /*0400*/  LDG.E R29, desc[UR6][R6.64] ;  /* 0x00000006061d7981 */ /* 0x000ea8000c1e1900 */
[----:B------:R-:W2:Y:S01]  /*0410*/  LDG.E R26, desc[UR6][R16.64] ;  /* 0x00000006101a7981 */ /* 0x000ea2000c1e1900 */
[----:B---3--:R-:W-:Y:S01]  /*0420*/  FFMA R20, R23, R20, R22 ;  /* 0x0000001417147223 */ /* 0x008fe20000000016 */
[----:B------:R-:W-:-:S03]  /*0430*/  IADD3 R18, PT, PT, R18, 0x8, RZ ;  /* 0x0000000812127810 */ /* 0x000fc60007ffe0ff */
[----:B----4-:R-:W-:Y:S01]  /*0440*/  FFMA R27, R27, R24, R20 ;  /* 0x000000181b1b7223 */ /* 0x010fe20000000014 */
[----:B------:R-:W-:-:S03]  /*0450*/  ISETP.NE.AND P0, PT, R18, RZ, PT ;  /* 0x000000ff1200720c */ /* 0x000fc60003f05270 */
[----:B-----5:R-:W-:Y:S01]  /*0460*/  FFMA R28, R28, R11, R27 ;  /* 0x0000000b1c1c7223 */ /* 0x020fe2000000001b */
[----:B------:R-:W-:Y:S02]  /*0470*/  LEA R21, R0, R21, 0x3 ;  /* 0x0000001500157211 */ /* 0x000fe400078e18ff */
[----:B------:R-:W-:Y:S01]  /*0480*/  IADD3 R2, PT, PT, R2, 0x8, RZ ;  /* 0x0000000802027810 */ /* 0x000fe20007ffe0ff */
[----:B--2---:R-:W-:-:S04]  /*0490*/  FFMA R29, R29, R12, R28 ;  /* 0x0000000c1d1d7223 */ /* 0x004fc8000000001c */
[----:B------:R-:W-:-:S04]  /*04a0*/  FFMA R10, R10, R15, R29 ;  /* 0x0000000f0a0a7223 */ /* 0x000fc8000000001d */
[----:B------:R-:W-:-:S04]  /*04b0*/  FFMA R13, R13, R26, R10 ;  /* 0x0000001a0d0d7223 */ /* 0x000fc8000000000a */
[----:B------:R-:W-:Y:S01]  /*04c0*/  FFMA R29, R14, R9, R13 ;  /* 0x000000090e1d7223 */ /* 0x000fe2000000000d */
[----:B------:R-:W-:Y:S06]  /*04d0*/  @P0 BRA `(.L_x_4) ;  /* 0xfffffffc005c0947 */ /* 0x000fec000383ffff */
.L_x_3:
[----:B------:R-:W-:Y:S05]  /*04e0*/  @!P1 BRA `(.L_x_2) ;  /* 0x0000000000d49947 */ /* 0x000fea0003800000 */
[----:B------:R-:W-:Y:S02]  /*04f0*/  ISETP.GE.U32.AND P0, PT, R25, 0x4, PT ;  /* 0x000000041900780c */ /* 0x000fe40003f06070 */
[----:B------:R-:W-:-:S04]  /*0500*/  LOP3.LUT R16, R5, 0x3, RZ, 0xc0, !PT ;  /* 0x0000000305107812 */ /* 0x000fc800078ec0ff */
[----:B------:R-:W-:-:S07]  /*0510*/  ISETP.NE.AND P1, PT, R16, RZ, PT ;  /* 0x000000ff1000720c */ /* 0x000fce0003f25270 */
[----:B------:R-:W-:Y:S06]  /*0520*/  @!P0 BRA `(.L_x_5) ;  /* 0x0000000000588947 */ /* 0x000fec0003800000 */
[----:B------:R-:W0:Y:S01]  /*0530*/  LDC.64 R12, c[0x0][0x390] ;  /* 0x0000e400ff0c7b82 */ /* 0x000e220000000a00 */
[----:B------:R-:W-:Y:S02]  /*0540*/  IMAD R11, R19, R0, R3 ;  /* 0x00000000130b7224 */ /* 0x000fe400078e0203 */
[----:B------:R-:W-:-:S05]  /*0550*/  IMAD.IADD R9, R4, 0x1, R19 ;  /* 0x0000000104097824 */ /* 0x000fca00078e0213 */
[----:B------:R-:W1:Y:S01]  /*0560*/  LDC.64 R6, c[0x0][0x388] ;  /* 0x0000e200ff067b82 */ /* 0x000e620000000a00 */
[----:B0-----:R-:W-:-:S04]  /*0570*/  IMAD.WIDE R12, R11, 0x4, R12 ;  /* 0x000000040b0c7825 */ /* 0x001fc800078e020c */
[----:B------:R-:W-:Y:S02]  /*0580*/  IMAD.WIDE R14, R0, 0x4, R12 ;  /* 0x00000004000e7825 */ /* 0x000fe400078e020c */
[----:B------:R-:W2:Y:S02]  /*0590*/  LDG.E R12, desc[UR6][R12.64] ;  /* 0x000000060c0c7981 */ /* 0x000ea4000c1e1900 */
[----:B-1----:R-:W-:-:S04]  /*05a0*/  IMAD.WIDE R6, R9, 0x4, R6 ;  /* 0x0000000409067825 */ /* 0x002fc800078e0206 */
[C---:B------:R-:W-:Y:S01]  /*05b0*/  IMAD.WIDE R8, R0.reuse, 0x4, R14 ;  /* 0x0000000400087825 */ /* 0x040fe200078e020e */
[----:B------:R-:W2:Y:S04]  /*05c0*/  LDG.E R2, desc[UR6][R6.64] ;  /* 0x0000000606027981 */ /* 0x000ea8000c1e1900 */
[----:B------:R-:W3:Y:S01]  /*05d0*/  LDG.E R14, desc[UR6][R14.64] ;  /* 0x000000060e0e7981 */ /* 0x000ee2000c1e1900 */
[----:B------:R-:W-:-:S03]  /*05e0*/  IMAD.WIDE R10, R0, 0x4, R8 ;  /* 0x00000004000a7825 */ /* 0x000fc600078e0208 */
[----:B------:R-:W3:Y:S04]  /*05f0*/  LDG.E R17, desc[UR6][R6.64+0x4] ;  /* 0x0000040606117981 */ /* 0x000ee8000c1e1900 */
[----:B------:R-:W4:Y:S04]  /*0600*/  LDG.E R18, desc[UR6][R8.64] ;  /* 0x0000000608127981 */ /* 0x000f28000c1e1900 */
[----:B------:R-:W4:Y:S04]  /*0610*/  LDG.E R21, desc[UR6][R6.64+0x8] ;  /* 0x0000080606157981 */ /* 0x000f28000c1e1900 */
[----:B------:R-:W5:Y:S04]  /*0620*/  LDG.E R23, desc[UR6][R6.64+0xc] ;  /* 0x00000c0606177981 */ /* 0x000f68000c1e1900 */
[----:B------:R-:W5:Y:S01]  /*0630*/  LDG.E R10, desc[UR6][R10.64] ;  /* 0x000000060a0a7981 */ /* 0x000f62000c1e1900 */
[----:B------:R-:W-:Y:S01]  /*0640*/  IADD3 R19, PT, PT, R19, 0x4, RZ ;  /* 0x0000000413137810 */ /* 0x000fe20007ffe0ff */
[----:B--2---:R-:W-:-:S04]  /*0650*/  FFMA R2, R2, R12, R29 ;  /* 0x0000000c02027223 */ /* 0x004fc8000000001d */
[----:B---3--:R-:W-:-:S04]  /*0660*/  FFMA R2, R17, R14, R2 ;  /* 0x0000000e11027223 */ /* 0x008fc80000000002 */
[----:B----4-:R-:W-:-:S04]  /*0670*/  FFMA R2, R21, R18, R2 ;  /* 0x0000001215027223 */ /* 0x010fc80000000002 */
[----:B-----5:R-:W-:-:S07]  /*0680*/  FFMA R29, R23, R10, R2 ;  /* 0x0000000a171d7223 */ /* 0x020fce0000000002 */
.L_x_5:
[----:B------:R-:W-:Y:S05]  /*0690*/  @!P1 BRA `(.L_x_2) ;  /* 0x0000000000689947 */ /* 0x000fea0003800000 */
[----:B------:R-:W-:Y:S02]  /*06a0*/  ISETP.NE.AND P0, PT, R16, 0x1, PT ;  /* 0x000000011000780c */ /* 0x000fe40003f05270 */
[----:B------:R-:W-:-:S04]  /*06b0*/  LOP3.LUT R2, R5, 0x1, RZ, 0xc0, !PT ;  /* 0x0000000105027812 */ /* 0x000fc800078ec0ff */
[----:B------:R-:W-:-:S07]  /*06c0*/  ISETP.NE.U32.AND P1, PT, R2, 0x1, PT ;  /* 0x000000010200780c */ /* 0x000fce0003f25070 */
[----:B------:R-:W0:Y:S01]  /*06d0*/  @P0 LDC.64 R12, c[0x0][0x390] ;  /* 0x0000e400ff0c0b82 */ /* 0x000e220000000a00 */
[C---:B------:R-:W-:Y:S01]  /*06e0*/  @P0 IMAD R17, R19.reuse, R0, R3 ;  /* 0x0000000013110224 */ /* 0x040fe200078e0203 */
[----:B------:R-:W-:Y:S02]  /*06f0*/  @P0 IADD3 R15, PT, PT, R4, R19, RZ ;  /* 0x00000013040f0210 */ /* 0x000fe40007ffe0ff */
[----:B------:R-:W-:-:S04]  /*0700*/  @P0 IADD3 R19, PT, PT, R19, 0x2, RZ ;  /* 0x0000000213130810 */ /* 0x000fc80007ffe0ff */
[----:B------:R-:W1:Y:S08]  /*0710*/  @P0 LDC.64 R10, c[0x0][0x388] ;  /* 0x0000e200ff0a0b82 */ /* 0x000e700000000a00 */
[----:B------:R-:W2:Y:S08]  /*0720*/  @!P1 LDC.64 R8, c[0x0][0x388] ;  /* 0x0000e200ff089b82 */ /* 0x000eb00000000a00 */
[----:B------:R-:W3:Y:S01]  /*0730*/  @!P1 LDC.64 R6, c[0x0][0x390] ;  /* 0x0000e400ff069b82 */ /* 0x000ee20000000a00 */
[----:B0-----:R-:W-:Y:S01]  /*0740*/  @P0 IMAD.WIDE R12, R17, 0x4, R12 ;  /* 0x00000004110c0825 */ /* 0x001fe200078e020c */
[----:B------:R-:W-:-:S03]  /*0750*/  @!P1 IADD3 R17, PT, PT, R4, R19, RZ ;  /* 0x0000001304119210 */ /* 0x000fc60007ffe0ff */
[----:B------:R-:W-:Y:S01]  /*0760*/  @!P1 IMAD R19, R19, R0, R3 ;  /* 0x0000000013139224 */ /* 0x000fe200078e0203 */
[----:B------:R-:W4:Y:S01]  /*0770*/  @P0 LDG.E R4, desc[UR6][R12.64] ;  /* 0x000000060c040981 */ /* 0x000f22000c1e1900 */
[----:B-1----:R-:W-:-:S04]  /*0780*/  @P0 IMAD.WIDE R10, R15, 0x4, R10 ;  /* 0x000000040f0a0825 */ /* 0x002fc800078e020a */
[----:B------:R-:W-:Y:S01]  /*0790*/  @P0 IMAD.WIDE R14, R0, 0x4, R12 ;  /* 0x00000004000e0825 */ /* 0x000fe200078e020c */
[----:B------:R-:W4:Y:S03]  /*07a0*/  @P0 LDG.E R2, desc[UR6][R10.64] ;  /* 0x000000060a020981 */ /* 0x000f26000c1e1900 */
[----:B--2---:R-:W-:Y:S01]  /*07b0*/  @!P1 IMAD.WIDE R8, R17, 0x4, R8 ;  /* 0x0000000411089825 */ /* 0x004fe200078e0208 */
[----:B------:R-:W2:Y:S04]  /*07c0*/  @P0 LDG.E R21, desc[UR6][R10.64+0x4] ;  /* 0x000004060a150981 */ /* 0x000ea8000c1e1900 */
[----:B------:R-:W2:Y:S01]  /*07d0*/  @P0 LDG.E R14, desc[UR6][R14.64] ;  /* 0x000000060e0e0981 */ /* 0x000ea2000c1e1900 */
[----:B---3--:R-:W-:-:S03]  /*07e0*/  @!P1 IMAD.WIDE R6, R19, 0x4, R6 ;  /* 0x0000000413069825 */ /* 0x008fc600078e0206 */
[----:B------:R-:W3:Y:S04]  /*07f0*/  @!P1 LDG.E R8, desc[UR6][R8.64] ;  /* 0x0000000608089981 */ /* 0x000ee8000c1e1900 */
[----:B------:R-:W3:Y:S01]  /*0800*/  @!P1 LDG.E R6, desc[UR6][R6.64] ;  /* 0x0000000606069981 */ /* 0x000ee2000c1e1900 */
[----:B----4-:R-:W-:-:S04]  /*0810*/  @P0 FFMA R2, R2, R4, R29 ;  /* 0x0000000402020223 */ /* 0x010fc8000000001d */
[----:B--2---:R-:W-:-:S04]  /*0820*/  @P0 FFMA R29, R21, R14, R2 ;  /* 0x0000000e151d0223 */ /* 0x004fc80000000002 */
[----:B---3--:R-:W-:-:S07]  /*0830*/  @!P1 FFMA R29, R8, R6, R29 ;  /* 0x00000006081d9223 */ /* 0x008fce000000001d */
.L_x_2:
[----:B------:R-:W0:Y:S01]  /*0840*/  LDC.64 R6, c[0x0][0x380] ;  /* 0x0000e000ff067b82 */ /* 0x000e220000000a00 */
[----:B------:R-:W-:-:S07]  /*0850*/  IMAD R11, R0, R5, R3 ;  /* 0x00000005000b7224 */ /* 0x000fce00078e0203 */
[----:B------:R-:W1:Y:S01]  /*0860*/  LDC.64 R8, c[0x0][0x390] ;  /* 0x0000e400ff087b82 */ /* 0x000e620000000a00 */
[----:B0-----:R-:W-:-:S06]  /*0870*/  IMAD.WIDE R6, R11, 0x4, R6 ;  /* 0x000000040b067825 */ /* 0x001fcc00078e0206 */
[----:B------:R-:W2:Y:S01]  /*0880*/  LDG.E R6, desc[UR6][R6.64] ;  /* 0x0000000606067981 */ /* 0x000ea2000c1e1900 */
[----:B-1----:R-:W-:-:S04]  /*0890*/  IMAD.WIDE R8, R11, 0x4, R8 ;  /* 0x000000040b087825 */ /* 0x002fc800078e0208 */
[----:B--2---:R-:W-:-:S05]  /*08a0*/  FADD R29, R6, -R29 ;  /* 0x8000001d061d7221 */ /* 0x004fca0000000000 */
[----:B------:R0:W-:Y:S02]  /*08b0*/  STG.E desc[UR6][R8.64], R29 ;  /* 0x0000001d08007986 */ /* 0x0001e4000c101906 */
.L_x_1:
[----:B------:R-:W-:Y:S05]  /*08c0*/  BSYNC.RECONVERGENT B0 ;  /* 0x0000000000007941 */ /* 0x000fea0003800200 */
.L_x_0:
[----:B------:R-:W-:-:S13]  /*08d0*/  ISETP.GT.AND P0, PT, R3, R5, PT ;  /* 0x000000050300720c */ /* 0x000fda0003f04270 */
[----:B------:R-:W-:Y:S05]  /*08e0*/  @!P0 EXIT ;  /* 0x000000000000894d */ /* 0x000fea0003800000 */
[----:B------:R-:W-:Y:S01]  /*08f0*/  ISETP.GE.AND P0, PT, R5, 0x1, PT ;  /* 0x000000010500780c */ /* 0x000fe20003f06270 */
[----:B0-----:R-:W-:-:S12]  /*0900*/  IMAD.MOV.U32 R29, RZ, RZ, RZ ;  /* 0x000000ffff1d7224 */ /* 0x001fd800078e00ff */
[----:B------:R-:W-:Y:S05]  /*0910*/  @!P0 BRA `(.L_x_6) ;  /* 0x0000000400b88947 */ /* 0x000fea0003800000 */
[C---:B------:R-:W-:Y:S01]  /*0920*/  ISETP.GE.U32.AND P0, PT, R5.reuse, 0x8, PT ;  /* 0x000000080500780c */ /* 0x040fe20003f06070 */
[----:B------:R-:W-:Y:S01]  /*0930*/  HFMA2 R29, -RZ, RZ, 0, 0 ;  /* 0x00000000ff1d7431 */ /* 0x000fe200000001ff */
[----:B------:R-:W-:Y:S01]  /*0940*/  LOP3.LUT R25, R5, 0x7, RZ, 0xc0, !PT ;  /* 0x0000000705197812 */ /* 0x000fe200078ec0ff */
[----:B------:R-:W-:Y:S01]  /*0950*/  IMAD R4, R3, R0, RZ ;  /* 0x0000000003047224 */ /* 0x000fe200078e02ff */
[----:B------:R-:W-:Y:S02]  /*0960*/  MOV R19, RZ ;  /* 0x000000ff00137202 */ /* 0x000fe40000000f00 */
[----:B------:R-:W-:-:S07]  /*0970*/  ISETP.NE.AND P1, PT, R25, RZ, PT ;  /* 0x000000ff1900720c */ /* 0x000fce0003f25270 */
[----:B------:R-:W-:Y:S06]  /*0980*/  @!P0 BRA `(.L_x_7) ;  /* 0x0000000000c48947 */ /* 0x000fec0003800000 */
[----:B------:R-:W0:Y:S01]  /*0990*/  LDC R21, c[0x0][0x39c] ;  /* 0x0000e700ff157b82 */ /* 0x000e220000000800 */
[----:B------:R-:W1:Y:S01]  /*09a0*/  LDCU.64 UR4, c[0x0][0x388] ;  /* 0x00007100ff0477ac */ /* 0x000e620008000a00 */
[----:B------:R-:W-:Y:S02]  /*09b0*/  LOP3.LUT R19, R5, 0x7ffffff8, RZ, 0xc0, !PT ;  /* 0x7ffffff805137812 */ /* 0x000fe400078ec0ff */
[----:B------:R-:W-:Y:S02]  /*09c0*/  MOV R29, RZ ;  /* 0x000000ff001d7202 */ /* 0x000fe40000000f00 */
[----:B------:R-:W-:Y:S01]  /*09d0*/  MOV R2, R4 ;  /* 0x0000000400027202 */ /* 0x000fe20000000f00 */
[----:B------:R-:W-:Y:S01]  /*09e0*/  IMAD.MOV R18, RZ, RZ, -R19 ;  /* 0x000000ffff127224 */ /* 0x000fe200078e0a13 */
[----:B-1----:R-:W-:-:S04]  /*09f0*/  UIADD3 UR4, UP0, UPT, UR4, 0x10, URZ ;  /* 0x0000001004047890 */ /* 0x002fc8000ff1e0ff */
[----:B------:R-:W-:-:S12]  /*0a00*/  UIADD3.X UR5, UPT, UPT, URZ, UR5, URZ, UP0, !UPT ;  /* 0x00000005ff057290 */ /* 0x000fd800087fe4ff */
.L_x_8:
[----:B------:R-:W0:Y:S01]  /*0a10*/  LDC.64 R14, c[0x0][0x390] ;  /* 0x0000e400ff0e7b82 */ /* 0x000e220000000a00 */
[----:B------:R-:W-:Y:S02]  /*0a20*/  MOV R6, UR4 ;  /* 0x0000000400067c02 */ /* 0x000fe40008000f00 */
[----:B------:R-:W-:-:S03]  /*0a30*/  MOV R7, UR5 ;  /* 0x0000000500077c02 */ /* 0x000fc60008000f00 */
[----:B------:R-:W-:-:S05]  /*0a40*/  IMAD.WIDE R6, R2, 0x4, R6 ;  /* 0x0000000402067825 */ /* 0x000fca00078e0206 */
[----:B------:R-:W2:Y:S04]  /*0a50*/  LDG.E R26, desc[UR6][R6.64+-0x10] ;  /* 0xfffff006061a7981 */ /* 0x000ea8000c1e1900 */
[----:B------:R-:W3:Y:S04]  /*0a60*/  LDG.E R23, desc[UR6][R6.64+-0xc] ;  /* 0xfffff40606177981 */ /* 0x000ee8000c1e1900 */
[----:B------:R-:W4:Y:S01]  /*0a70*/  LDG.E R27, desc[UR6][R6.64+-0x8] ;  /* 0xfffff806061b7981 */ /* 0x000f22000c1e1900 */
[----:B0-----:R-:W-:-:S03]  /*0a80*/  IMAD.WIDE R14, R21, 0x4, R14 ;  /* 0x00000004150e7825 */ /* 0x001fc600078e020e */
[----:B------:R-:W5:Y:S04]  /*0a90*/  LDG.E R28, desc[UR6][R6.64+-0x4] ;  /* 0xfffffc06061c7981 */ /* 0x000f68000c1e1900 */
        /* <DEDUP_REMOVED lines=25> */
[----:B------:R-:W-:Y:S01]  /*0c30*/  LEA R21, R0, R21, 0x3 ;  /* 0x0000001500157211 */ /* 0x000fe200078e18ff */
[----:B------:R-:W-:Y:S02]  /*0c40*/  VIADD R2, R2, 0x8 ;  /* 0x0000000802027836 */ /* 0x000fe40000000000 */
[----:B--2---:R-:W-:-:S04]  /*0c50*/  FFMA R29, R29, R12, R28 ;  /* 0x0000000c1d1d7223 */ /* 0x004fc8000000001c */
[----:B------:R-:W-:-:S04]  /*0c60*/  FFMA R10, R10, R15, R29 ;  /* 0x0000000f0a0a7223 */ /* 0x000fc8000000001d */
[----:B------:R-:W-:-:S04]  /*0c70*/  FFMA R13, R13, R26, R10 ;  /* 0x0000001a0d0d7223 */ /* 0x000fc8000000000a */
[----:B------:R-:W-:Y:S01]  /*0c80*/  FFMA R29, R14, R9, R13 ;  /* 0x000000090e1d7223 */ /* 0x000fe2000000000d */
[----:B------:R-:W-:Y:S06]  /*0c90*/  @P0 BRA `(.L_x_8) ;  /* 0xfffffffc005c0947 */ /* 0x000fec000383ffff */
.L_x_7:
[----:B------:R-:W-:Y:S05]  /*0ca0*/  @!P1 BRA `(.L_x_6) ;  /* 0x0000000000d49947 */ /* 0x000fea0003800000 */
[----:B------:R-:W-:Y:S02]  /*0cb0*/  ISETP.GE.U32.AND P0, PT, R25, 0x4, PT ;  /* 0x000000041900780c */ /* 0x000fe40003f06070 */
[----:B------:R-:W-:-:S04]  /*0cc0*/  LOP3.LUT R16, R5, 0x3, RZ, 0xc0, !PT ;  /* 0x0000000305107812 */ /* 0x000fc800078ec0ff */
[----:B------:R-:W-:-:S07]  /*0cd0*/  ISETP.NE.AND P1, PT, R16, RZ, PT ;  /* 0x000000ff1000720c */ /* 0x000fce0003f25270 */
[----:B------:R-:W-:Y:S06]  /*0ce0*/  @!P0 BRA `(.L_x_9) ;  /* 0x0000000000588947 */ /* 0x000fec0003800000 */
[----:B------:R-:W0:Y:S01]  /*0cf0*/  LDC.64 R12, c[0x0][0x390] ;  /* 0x0000e400ff0c7b82 */ /* 0x000e220000000a00 */
[----:B------:R-:W-:Y:S01]  /*0d00*/  IMAD R11, R19, R0, R5 ;  /* 0x00000000130b7224 */ /* 0x000fe200078e0205 */
[----:B------:R-:W-:-:S06]  /*0d10*/  IADD3 R9, PT, PT, R4, R19, RZ ;  /* 0x0000001304097210 */ /* 0x000fcc0007ffe0ff */
        /* <DEDUP_REMOVED lines=19> */
.L_x_9:
        /* <DEDUP_REMOVED lines=11> */
[----:B0-----:R-:W-:-:S04]  /*0f00*/  @P0 IMAD.WIDE R12, R17, 0x4, R12 ;  /* 0x00000004110c0825 */ /* 0x001fc800078e020c */
[----:B------:R-:W-:Y:S02]  /*0f10*/  @!P1 IMAD.IADD R17, R4, 0x1, R19 ;  /* 0x0000000104119824 */ /* 0x000fe400078e0213 */
        /* <DEDUP_REMOVED lines=14> */
.L_x_6:
[----:B------:R-:W0:Y:S01]  /*1000*/  LDC.64 R6, c[0x0][0x390] ;  /* 0x0000e400ff067b82 */ /* 0x000e220000000a00 */
[----:B------:R-:W-:-:S07]  /*1010*/  IMAD R11, R0, R5, R5 ;  /* 0x00000005000b7224 */ /* 0x000fce00078e0205 */
[----:B------:R-:W1:Y:S01]  /*1020*/  LDC.64 R8, c[0x0][0x380] ;  /* 0x0000e000ff087b82 */ /* 0x000e620000000a00 */
[----:B------:R-:W-:Y:S02]  /*1030*/  IMAD R5, R3, R0, R5 ;  /* 0x0000000003057224 */ /* 0x000fe400078e0205 */
[----:B0-----:R-:W-:-:S06]  /*1040*/  IMAD.WIDE R6, R11, 0x4, R6 ;  /* 0x000000040b067825 */ /* 0x001fcc00078e0206 */
[----:B------:R-:W2:Y:S01]  /*1050*/  LDG.E R7, desc[UR6][R6.64] ;  /* 0x0000000606077981 */ /* 0x000ea2000c1e1900 */
[----:B-1----:R-:W-:-:S05]  /*1060*/  IMAD.WIDE R2, R5, 0x4, R8 ;  /* 0x0000000405027825 */ /* 0x002fca00078e0208 */
[----:B------:R-:W3:Y:S01]  /*1070*/  LDG.E R0, desc[UR6][R2.64] ;  /* 0x0000000602007981 */ /* 0x000ee2000c1e1900 */
[----:B------:R-:W-:Y:S01]  /*1080*/  BSSY.RECONVERGENT B0, `(.L_x_10) ;  /* 0x000000d000007945 */ /* 0x000fe20003800200 */
[----:B--2---:R-:W0:Y:S01]  /*1090*/  MUFU.RCP R4, R7 ;  /* 0x0000000700047308 */ /* 0x004e220000001000 */
[----:B---3--:R-:W-:-:S07]  /*10a0*/  FADD R0, R0, -R29 ;  /* 0x8000001d00007221 */ /* 0x008fce0000000000 */
[----:B------:R-:W1:Y:S01]  /*10b0*/  FCHK P0, R0, R7 ;  /* 0x0000000700007302 */ /* 0x000e620000000000 */
[----:B0-----:R-:W-:-:S04]  /*10c0*/  FFMA R9, -R7, R4, 1 ;  /* 0x3f80000007097423 */ /* 0x001fc80000000104 */
[----:B------:R-:W-:-:S04]  /*10d0*/  FFMA R9, R4, R9, R4 ;  /* 0x0000000904097223 */ /* 0x000fc80000000004 */
[----:B------:R-:W-:-:S04]  /*10e0*/  FFMA R4, R0, R9, RZ ;  /* 0x0000000900047223 */ /* 0x000fc800000000ff */
[----:B------:R-:W-:-:S04]  /*10f0*/  FFMA R8, -R7, R4, R0 ;  /* 0x0000000407087223 */ /* 0x000fc80000000100 */
[----:B------:R-:W-:Y:S01]  /*1100*/  FFMA R9, R9, R8, R4 ;  /* 0x0000000809097223 */ /* 0x000fe20000000004 */
[----:B-1----:R-:W-:Y:S06]  /*1110*/  @!P0 BRA `(.L_x_11) ;  /* 0x00000000000c8947 */ /* 0x002fec0003800000 */
[----:B------:R-:W-:-:S07]  /*1120*/  MOV R2, 0x1140 ;  /* 0x0000114000027802 */ /* 0x000fce0000000f00 */
[----:B------:R-:W-:Y:S05]  /*1130*/  CALL.REL.NOINC `($__internal_0_$__cuda_sm3x_div_rn_noftz_f32_slowpath) ;  /* 0x0000000000187944 */ /* 0x000fea0003c00000 */
[----:B------:R-:W-:-:S07]  /*1140*/  MOV R9, R0 ;  /* 0x0000000000097202 */ /* 0x000fce0000000f00 */
.L_x_11:
[----:B------:R-:W-:Y:S05]  /*1150*/  BSYNC.RECONVERGENT B0 ;  /* 0x0000000000007941 */ /* 0x000fea0003800200 */
.L_x_10:
[----:B------:R-:W0:Y:S02]  /*1160*/  LDC.64 R2, c[0x0][0x388] ;  /* 0x0000e200ff027b82 */ /* 0x000e240000000a00 */
[----:B0-----:R-:W-:-:S05]  /*1170*/  IMAD.WIDE R2, R5, 0x4, R2 ;  /* 0x0000000405027825 */ /* 0x001fca00078e0202 */
[----:B------:R-:W-:Y:S01]  /*1180*/  STG.E desc[UR6][R2.64], R9 ;  /* 0x0000000902007986 */ /* 0x000fe2000c101906 */
[----:B------:R-:W-:Y:S05]  /*1190*/  EXIT ;  /* 0x000000000000794d */ /* 0x000fea0003800000 */
        .weak           $__internal_0_$__cuda_sm3x_div_rn_noftz_f32_slowpath
        .type           $__internal_0_$__cuda_sm3x_div_rn_noftz_f32_slowpath,@function
        .size           $__internal_0_$__cuda_sm3x_div_rn_noftz_f32_slowpath,(.L_x_36 - $__internal_0_$__cuda_sm3x_div_rn_noftz_f32_slowpath)
$__internal_0_$__cuda_sm3x_div_rn_noftz_f32_slowpath:
[----:B------:R-:W-:Y:S01]  /*11a0*/  SHF.R.U32.HI R4, RZ, 0x17, R7 ;  /* 0x00000017ff047819 */ /* 0x000fe20000011607 */
[----:B------:R-:W-:Y:S01]  /*11b0*/  BSSY.RECONVERGENT B1, `(.L_x_12) ;  /* 0x0000064000017945 */ /* 0x000fe20003800200 */
[----:B------:R-:W-:Y:S02]  /*11c0*/  SHF.R.U32.HI R3, RZ, 0x17, R0 ;  /* 0x00000017ff037819 */ /* 0x000fe40000011600 */
[----:B------:R-:W-:Y:S02]  /*11d0*/  LOP3.LUT R4, R4, 0xff, RZ, 0xc0, !PT ;  /* 0x000000ff04047812 */ /* 0x000fe400078ec0ff */
[----:B------:R-:W-:Y:S02]  /*11e0*/  LOP3.LUT R10, R3, 0xff, RZ, 0xc0, !PT ;  /* 0x000000ff030a7812 */ /* 0x000fe400078ec0ff */
[----:B------:R-:W-:Y:S02]  /*11f0*/  IADD3 R9, PT, PT, R4, -0x1, RZ ;  /* 0xffffffff04097810 */ /* 0x000fe40007ffe0ff */
[----:B------:R-:W-:-:S02]  /*1200*/  IADD3 R11, PT, PT, R10, -0x1, RZ ;  /* 0xffffffff0a0b7810 */ /* 0x000fc40007ffe0ff */
[----:B------:R-:W-:Y:S02]  /*1210*/  ISETP.GT.U32.AND P0, PT, R9, 0xfd, PT ;  /* 0x000000fd0900780c */ /* 0x000fe40003f04070 */
[----:B------:R-:W-:Y:S02]  /*1220*/  MOV R6, R0 ;  /* 0x0000000000067202 */ /* 0x000fe40000000f00 */
[----:B------:R-:W-:-:S13]  /*1230*/  ISETP.GT.U32.OR P0, PT, R11, 0xfd, P0 ;  /* 0x000000fd0b00780c */ /* 0x000fda0000704470 */
[----:B------:R-:W-:Y:S01]  /*1240*/  @!P0 IMAD.MOV.U32 R8, RZ, RZ, RZ ;  /* 0x000000ffff088224 */ /* 0x000fe200078e00ff */
[----:B------:R-:W-:Y:S06]  /*1250*/  @!P0 BRA `(.L_x_13) ;  /* 0x0000000000608947 */ /* 0x000fec0003800000 */
[----:B------:R-:W-:Y:S02]  /*1260*/  FSETP.GTU.FTZ.AND P0, PT, |R0|, +INF , PT ;  /* 0x7f8000000000780b */ /* 0x000fe40003f1c200 */
[----:B------:R-:W-:Y:S02]  /*1270*/  FSETP.GTU.FTZ.AND P1, PT, |R7|, +INF , PT ;  /* 0x7f8000000700780b */ /* 0x000fe40003f3c200 */
[----:B------:R-:W-:Y:S02]  /*1280*/  MOV R3, R7 ;  /* 0x0000000700037202 */ /* 0x000fe40000000f00 */
[----:B------:R-:W-:-:S13]  /*1290*/  PLOP3.LUT P0, PT, P0, P1, PT, 0xf8, 0x8f ;  /* 0x00000000008f781c */ /* 0x000fda0000703f70 */
[----:B------:R-:W-:Y:S05]  /*12a0*/  @P0 BRA `(.L_x_14) ;  /* 0x00000004004c0947 */ /* 0x000fea0003800000 */
[----:B------:R-:W-:-:S13]  /*12b0*/  LOP3.LUT P0, RZ, R7, 0x7fffffff, R6, 0xc8, !PT ;  /* 0x7fffffff07ff7812 */ /* 0x000fda000780c806 */
[----:B------:R-:W-:Y:S05]  /*12c0*/  @!P0 BRA `(.L_x_15) ;  /* 0x00000004003c8947 */ /* 0x000fea0003800000 */
[C---:B------:R-:W-:Y:S02]  /*12d0*/  FSETP.NEU.FTZ.AND P2, PT, |R0|.reuse, +INF , PT ;  /* 0x7f8000000000780b */ /* 0x040fe40003f5d200 */
[----:B------:R-:W-:Y:S02]  /*12e0*/  FSETP.NEU.FTZ.AND P1, PT, |R3|, +INF , PT ;  /* 0x7f8000000300780b */ /* 0x000fe40003f3d200 */
[----:B------:R-:W-:-:S11]  /*12f0*/  FSETP.NEU.FTZ.AND P0, PT, |R0|, +INF , PT ;  /* 0x7f8000000000780b */ /* 0x000fd60003f1d200 */
[----:B------:R-:W-:Y:S05]  /*1300*/  @!P1 BRA !P2, `(.L_x_15) ;  /* 0x00000004002c9947 */ /* 0x000fea0005000000 */
[----:B------:R-:W-:-:S04]  /*1310*/  LOP3.LUT P2, RZ, R6, 0x7fffffff, RZ, 0xc0, !PT ;  /* 0x7fffffff06ff7812 */ /* 0x000fc8000784c0ff */
[----:B------:R-:W-:-:S13]  /*1320*/  PLOP3.LUT P1, PT, P1, P2, PT, 0x2f, 0xf2 ;  /* 0x0000000000f2781c */ /* 0x000fda0000f24577 */
[----:B------:R-:W-:Y:S05]  /*1330*/  @P1 BRA `(.L_x_16) ;  /* 0x0000000400181947 */ /* 0x000fea0003800000 */
[----:B------:R-:W-:-:S04]  /*1340*/  LOP3.LUT P1, RZ, R7, 0x7fffffff, RZ, 0xc0, !PT ;  /* 0x7fffffff07ff7812 */ /* 0x000fc8000782c0ff */
[----:B------:R-:W-:-:S13]  /*1350*/  PLOP3.LUT P0, PT, P0, P1, PT, 0x2f, 0xf2 ;  /* 0x0000000000f2781c */ /* 0x000fda0000702577 */
[----:B------:R-:W-:Y:S05]  /*1360*/  @P0 BRA `(.L_x_17) ;  /* 0x0000000400000947 */ /* 0x000fea0003800000 */
[----:B------:R-:W-:Y:S02]  /*1370*/  ISETP.GE.AND P0, PT, R11, RZ, PT ;  /* 0x000000ff0b00720c */ /* 0x000fe40003f06270 */
[----:B------:R-:W-:-:S11]  /*1380*/  ISETP.GE.AND P1, PT, R9, RZ, PT ;  /* 0x000000ff0900720c */ /* 0x000fd60003f26270 */
[----:B------:R-:W-:Y:S01]  /*1390*/  @P0 MOV R8, RZ ;  /* 0x000000ff00080202 */ /* 0x000fe20000000f00 */
[----:B------:R-:W-:Y:S01]  /*13a0*/  @!P0 FFMA R6, R0, 1.84467440737095516160e+19, RZ ;  /* 0x5f80000000068823 */ /* 0x000fe200000000ff */
[----:B------:R-:W-:Y:S01]  /*13b0*/  @!P0 MOV R8, 0xffffffc0 ;  /* 0xffffffc000088802 */ /* 0x000fe20000000f00 */
[----:B------:R-:W-:-:S03]  /*13c0*/  @!P1 FFMA R7, R3, 1.84467440737095516160e+19, RZ ;  /* 0x5f80000003079823 */ /* 0x000fc600000000ff */
[----:B------:R-:W-:-:S07]  /*13d0*/  @!P1 IADD3 R8, PT, PT, R8, 0x40, RZ ;  /* 0x0000004008089810 */ /* 0x000fce0007ffe0ff */
.L_x_13:
[----:B------:R-:W-:Y:S01]  /*13e0*/  LEA R0, R4, 0xc0800000, 0x17 ;  /* 0xc080000004007811 */ /* 0x000fe200078eb8ff */
[----:B------:R-:W-:Y:S01]  /*13f0*/  BSSY.RECONVERGENT B2, `(.L_x_18) ;  /* 0x0000036000027945 */ /* 0x000fe20003800200 */
[----:B------:R-:W-:-:S03]  /*1400*/  IADD3 R3, PT, PT, R10, -0x7f, RZ ;  /* 0xffffff810a037810 */ /* 0x000fc60007ffe0ff */
[----:B------:R-:W-:Y:S02]  /*1410*/  IMAD.IADD R7, R7, 0x1, -R0 ;  /* 0x0000000107077824 */ /* 0x000fe400078e0a00 */
[----:B------:R-:W-:Y:S02]  /*1420*/  IMAD R0, R3, -0x800000, R6 ;  /* 0xff80000003007824 */ /* 0x000fe400078e0206 */
[----:B------:R0:W1:Y:S01]  /*1430*/  MUFU.RCP R9, R7 ;  /* 0x0000000700097308 */ /* 0x0000620000001000 */
[----:B------:R-:W-:Y:S01]  /*1440*/  FADD.FTZ R11, -R7, -RZ ;  /* 0x800000ff070b7221 */ /* 0x000fe20000010100 */
[----:B0-----:R-:W-:-:S04]  /*1450*/  IADD3 R7, PT, PT, R3, 0x7f, -R4 ;  /* 0x0000007f03077810 */ /* 0x001fc80007ffe804 */
[----:B------:R-:W-:Y:S01]  /*1460*/  IADD3 R7, PT, PT, R7, R8, RZ ;  /* 0x0000000807077210 */ /* 0x000fe20007ffe0ff */
[----:B-1----:R-:W-:-:S04]  /*1470*/  FFMA R10, R9, R11, 1 ;  /* 0x3f800000090a7423 */ /* 0x002fc8000000000b */
[----:B------:R-:W-:-:S04]  /*1480*/  FFMA R13, R9, R10, R9 ;  /* 0x0000000a090d7223 */ /* 0x000fc80000000009 */
[----:B------:R-:W-:-:S04]  /*1490*/  FFMA R6, R0, R13, RZ ;  /* 0x0000000d00067223 */ /* 0x000fc800000000ff */
[----:B------:R-:W-:-:S04]  /*14a0*/  FFMA R9, R11, R6, R0 ;  /* 0x000000060b097223 */ /* 0x000fc80000000000 */
[----:B------:R-:W-:-:S04]  /*14b0*/  FFMA R10, R13, R9, R6 ;  /* 0x000000090d0a7223 */ /* 0x000fc80000000006 */
[----:B------:R-:W-:-:S04]  /*14c0*/  FFMA R11, R11, R10, R0 ;  /* 0x0000000a0b0b7223 */ /* 0x000fc80000000000 */
[----:B------:R-:W-:-:S05]  /*14d0*/  FFMA R0, R13, R11, R10 ;  /* 0x0000000b0d007223 */ /* 0x000fca000000000a */
[----:B------:R-:W-:-:S04]  /*14e0*/  SHF.R.U32.HI R3, RZ, 0x17, R0 ;  /* 0x00000017ff037819 */ /* 0x000fc80000011600 */
[----:B------:R-:W-:-:S04]  /*14f0*/  LOP3.LUT R3, R3, 0xff, RZ, 0xc0, !PT ;  /* 0x000000ff03037812 */ /* 0x000fc800078ec0ff */
[----:B------:R-:W-:-:S04]  /*1500*/  IADD3 R8, PT, PT, R3, R7, RZ ;  /* 0x0000000703087210 */ /* 0x000fc80007ffe0ff */
[----:B------:R-:W-:-:S04]  /*1510*/  IADD3 R3, PT, PT, R8, -0x1, RZ ;  /* 0xffffffff08037810 */ /* 0x000fc80007ffe0ff */
[----:B------:R-:W-:-:S13]  /*1520*/  ISETP.GE.U32.AND P0, PT, R3, 0xfe, PT ;  /* 0x000000fe0300780c */ /* 0x000fda0003f06070 */
[----:B------:R-:W-:Y:S05]  /*1530*/  @!P0 BRA `(.L_x_19) ;  /* 0x0000000000808947 */ /* 0x000fea0003800000 */
[----:B------:R-:W-:-:S13]  /*1540*/  ISETP.GT.AND P0, PT, R8, 0xfe, PT ;  /* 0x000000fe0800780c */ /* 0x000fda0003f04270 */
[----:B------:R-:W-:Y:S05]  /*1550*/  @P0 BRA `(.L_x_20) ;  /* 0x00000000006c0947 */ /* 0x000fea0003800000 */
[----:B------:R-:W-:-:S13]  /*1560*/  ISETP.GE.AND P0, PT, R8, 0x1, PT ;  /* 0x000000010800780c */ /* 0x000fda0003f06270 */
[----:B------:R-:W-:Y:S05]  /*1570*/  @P0 BRA `(.L_x_21) ;  /* 0x0000000000740947 */ /* 0x000fea0003800000 */
[----:B------:R-:W-:Y:S02]  /*1580*/  ISETP.GE.AND P0, PT, R8, -0x18, PT ;  /* 0xffffffe80800780c */ /* 0x000fe40003f06270 */
[----:B------:R-:W-:-:S11]  /*1590*/  LOP3.LUT R0, R0, 0x80000000, RZ, 0xc0, !PT ;  /* 0x8000000000007812 */ /* 0x000fd600078ec0ff */
[----:B------:R-:W-:Y:S05]  /*15a0*/  @!P0 BRA `(.L_x_21) ;  /* 0x0000000000688947 */ /* 0x000fea0003800000 */
[CCC-:B------:R-:W-:Y:S01]  /*15b0*/  FFMA.RZ R3, R13.reuse, R11.reuse, R10.reuse ;  /* 0x0000000b0d037223 */ /* 0x1c0fe2000000c00a */
[C---:B------:R-:W-:Y:S02]  /*15c0*/  VIADD R7, R8.reuse, 0x20 ;  /* 0x0000002008077836 */ /* 0x040fe40000000000 */
[-CC-:B------:R-:W-:Y:S01]  /*15d0*/  FFMA.RM R4, R13, R11.reuse, R10.reuse ;  /* 0x0000000b0d047223 */ /* 0x180fe2000000400a */
[C---:B------:R-:W-:Y:S02]  /*15e0*/  ISETP.NE.AND P2, PT, R8.reuse, RZ, PT ;  /* 0x000000ff0800720c */ /* 0x040fe40003f45270 */
[----:B------:R-:W-:Y:S01]  /*15f0*/  LOP3.LUT R6, R3, 0x7fffff, RZ, 0xc0, !PT ;  /* 0x007fffff03067812 */ /* 0x000fe200078ec0ff */
[----:B------:R-:W-:Y:S01]  /*1600*/  FFMA.RP R3, R13, R11, R10 ;  /* 0x0000000b0d037223 */ /* 0x000fe2000000800a */
[----:B------:R-:W-:Y:S02]  /*1610*/  ISETP.NE.AND P1, PT, R8, RZ, PT ;  /* 0x000000ff0800720c */ /* 0x000fe40003f25270 */
[----:B------:R-:W-:-:S02]  /*1620*/  LOP3.LUT R6, R6, 0x800000, RZ, 0xfc, !PT ;  /* 0x0080000006067812 */ /* 0x000fc400078efcff */
[----:B------:R-:W-:Y:S02]  /*1630*/  IADD3 R8, PT, PT, -R8, RZ, RZ ;  /* 0x000000ff08087210 */ /* 0x000fe40007ffe1ff */
[----:B------:R-:W-:Y:S02]  /*1640*/  SHF.L.U32 R7, R6, R7, RZ ;  /* 0x0000000706077219 */ /* 0x000fe400000006ff */
[----:B------:R-:W-:Y:S02]  /*1650*/  FSETP.NEU.FTZ.AND P0, PT, R3, R4, PT ;  /* 0x000000040300720b */ /* 0x000fe40003f1d000 */
[----:B------:R-:W-:Y:S02]  /*1660*/  SEL R3, R8, RZ, P2 ;  /* 0x000000ff08037207 */ /* 0x000fe40001000000 */
[----:B------:R-:W-:Y:S02]  /*1670*/  ISETP.NE.AND P1, PT, R7, RZ, P1 ;  /* 0x000000ff0700720c */ /* 0x000fe40000f25270 */
[----:B------:R-:W-:-:S02]  /*1680*/  SHF.R.U32.HI R3, RZ, R3, R6 ;  /* 0x00000003ff037219 */ /* 0x000fc40000011606 */
[----:B------:R-:W-:Y:S02]  /*1690*/  PLOP3.LUT P0, PT, P0, P1, PT, 0xf8, 0x8f ;  /* 0x00000000008f781c */ /* 0x000fe40000703f70 */
[----:B------:R-:W-:Y:S02]  /*16a0*/  SHF.R.U32.HI R7, RZ, 0x1, R3 ;  /* 0x00000001ff077819 */ /* 0x000fe40000011603 */
[----:B------:R-:W-:-:S04]  /*16b0*/  SEL R4, RZ, 0x1, !P0 ;  /* 0x00000001ff047807 */ /* 0x000fc80004000000 */
[----:B------:R-:W-:-:S04]  /*16c0*/  LOP3.LUT R4, R4, 0x1, R7, 0xf8, !PT ;  /* 0x0000000104047812 */ /* 0x000fc800078ef807 */
[----:B------:R-:W-:-:S04]  /*16d0*/  LOP3.LUT R4, R4, R3, RZ, 0xc0, !PT ;  /* 0x0000000304047212 */ /* 0x000fc800078ec0ff */
[----:B------:R-:W-:-:S04]  /*16e0*/  IADD3 R7, PT, PT, R7, R4, RZ ;  /* 0x0000000407077210 */ /* 0x000fc80007ffe0ff */
[----:B------:R-:W-:Y:S01]  /*16f0*/  LOP3.LUT R0, R7, R0, RZ, 0xfc, !PT ;  /* 0x0000000007007212 */ /* 0x000fe200078efcff */
[----:B------:R-:W-:Y:S06]  /*1700*/  BRA `(.L_x_21) ;  /* 0x0000000000107947 */ /* 0x000fec0003800000 */
.L_x_20:
[----:B------:R-:W-:-:S04]  /*1710*/  LOP3.LUT R0, R0, 0x80000000, RZ, 0xc0, !PT ;  /* 0x8000000000007812 */ /* 0x000fc800078ec0ff */
[----:B------:R-:W-:Y:S01]  /*1720*/  LOP3.LUT R0, R0, 0x7f800000, RZ, 0xfc, !PT ;  /* 0x7f80000000007812 */ /* 0x000fe200078efcff */
[----:B------:R-:W-:Y:S06]  /*1730*/  BRA `(.L_x_21) ;  /* 0x0000000000047947 */ /* 0x000fec0003800000 */
.L_x_19:
[----:B------:R-:W-:-:S07]  /*1740*/  LEA R0, R7, R0, 0x17 ;  /* 0x0000000007007211 */ /* 0x000fce00078eb8ff */
.L_x_21:
[----:B------:R-:W-:Y:S05]  /*1750*/  BSYNC.RECONVERGENT B2 ;  /* 0x0000000000027941 */ /* 0x000fea0003800200 */
.L_x_18:
[----:B------:R-:W-:Y:S05]  /*1760*/  BRA `(.L_x_22) ;  /* 0x0000000000207947 */ /* 0x000fea0003800000 */
.L_x_17:
[----:B------:R-:W-:-:S04]  /*1770*/  LOP3.LUT R0, R7, 0x80000000, R6, 0x48, !PT ;  /* 0x8000000007007812 */ /* 0x000fc800078e4806 */
[----:B------:R-:W-:Y:S01]  /*1780*/  LOP3.LUT R0, R0, 0x7f800000, RZ, 0xfc, !PT ;  /* 0x7f80000000007812 */ /* 0x000fe200078efcff */
[----:B------:R-:W-:Y:S06]  /*1790*/  BRA `(.L_x_22) ;  /* 0x0000000000147947 */ /* 0x000fec0003800000 */
.L_x_16:
[----:B------:R-:W-:Y:S01]  /*17a0*/  LOP3.LUT R0, R7, 0x80000000, R6, 0x48, !PT ;  /* 0x8000000007007812 */ /* 0x000fe200078e4806 */
[----:B------:R-:W-:Y:S06]  /*17b0*/  BRA `(.L_x_22) ;  /* 0x00000000000c7947 */ /* 0x000fec0003800000 */
.L_x_15:
[----:B------:R-:W0:Y:S01]  /*17c0*/  MUFU.RSQ R0, -QNAN ;  /* 0xffc0000000007908 */ /* 0x000e220000001400 */
[----:B------:R-:W-:Y:S05]  /*17d0*/  BRA `(.L_x_22) ;  /* 0x0000000000047947 */ /* 0x000fea0003800000 */
.L_x_14:
[----:B------:R-:W-:-:S07]  /*17e0*/  FADD.FTZ R0, R0, R3 ;  /* 0x0000000300007221 */ /* 0x000fce0000010000 */
.L_x_22:
[----:B------:R-:W-:Y:S05]  /*17f0*/  BSYNC.RECONVERGENT B1 ;  /* 0x0000000000017941 */ /* 0x000fea0003800200 */
.L_x_12:
[----:B------:R-:W-:-:S04]  /*1800*/  HFMA2 R3, -RZ, RZ, 0, 0 ;  /* 0x00000000ff037431 */ /* 0x000fc800000001ff */
[----:B0-----:R-:W-:Y:S05]  /*1810*/  RET.REL.NODEC R2 `(_Z9lu_kernelPfS_S_ii) ;  /* 0xffffffe402f87950 */ /* 0x001fea0003c3ffff */
.L_x_23:
[----:B------:R-:W-:-:S00]  /*1820*/  BRA `(.L_x_23) ;  /* 0xfffffffc00fc7947 */ /* 0x000fc0000383ffff */
[----:B------:R-:W-:-:S00]  /*1830*/  NOP ;  /* 0x0000000000007918 */ /* 0x000fc00000000000 */
        /* <DEDUP_REMOVED lines=12> */
.L_x_36:


//--------------------- .text._Z10gen_matrixPfi   --------------------------
	.section	.text._Z10gen_matrixPfi,"ax",@progbits
	.align	128
        .global         _Z10gen_matrixPfi
        .type           _Z10gen_matrixPfi,@function
        .size           _Z10gen_matrixPfi,(.L_x_38 - _Z10gen_matrixPfi)
        .other          _Z10gen_matrixPfi,@"STO_CUDA_ENTRY STV_DEFAULT"
_Z10gen_matrixPfi:
.text._Z10gen_matrixPfi:
[----:B------:R-:W0:Y:S01]  /*0000*/  LDC R1, c[0x0][0x37c] ;  /* 0x0000df00ff017b82 */ /* 0x000e220000000800 */
[----:B------:R-:W1:Y:S07]  /*0010*/  S2R R10, SR_TID.X ;  /* 0x00000000000a7919 */ /* 0x000e6e0000002100 */
[----:B------:R-:W1:Y:S01]  /*0020*/  S2UR UR5, SR_CTAID.X ;  /* 0x00000000000579c3 */ /* 0x000e620000002500 */
[----:B------:R-:W2:Y:S01]  /*0030*/  LDCU UR4, c[0x0][0x388] ;  /* 0x00007100ff0477ac */ /* 0x000ea20008000800 */
[----:B0-----:R-:W-:-:S06]  /*0040*/  VIADD R1, R1, 0xffffffd0 ;  /* 0xffffffd001017836 */ /* 0x001fcc0000000000 */
[----:B------:R-:W1:Y:S01]  /*0050*/  LDC R3, c[0x0][0x360] ;  /* 0x0000d800ff037b82 */ /* 0x000e620000000800 */
[----:B--2---:R-:W-:Y:S01]  /*0060*/  UIMAD UR4, UR4, UR4, URZ ;  /* 0x00000004040472a4 */ /* 0x004fe2000f8e02ff */
[----:B-1----:R-:W-:-:S05]  /*0070*/  IMAD R10, R3, UR5, R10 ;  /* 0x00000005030a7c24 */ /* 0x002fca000f8e020a */
[----:B------:R-:W-:-:S13]  /*0080*/  ISETP.GE.AND P0, PT, R10, UR4, PT ;  /* 0x000000040a007c0c */ /* 0x000fda000bf06270 */
[----:B------:R-:W-:Y:S05]  /*0090*/  @P0 EXIT ;  /* 0x000000000000094d */ /* 0x000fea0003800000 */
[----:B------:R-:W-:-:S06]  /*00a0*/  CS2R R2, SR_CLOCKLO ;  /* 0x0000000000027805 */ /* 0x000fcc0000015000 */
[----:B------:R-:W-:Y:S01]  /*00b0*/  LOP3.LUT R0, R3, 0xf7dcefdd, RZ, 0x3c, !PT ;  /* 0xf7dcefdd03007812 */ /* 0x000fe200078e3cff */
[----:B------:R-:W0:Y:S01]  /*00c0*/  LDCU.64 UR6, c[0x0][0x358] ;  /* 0x00006b00ff0677ac */ /* 0x000e220008000a00 */
[----:B------:R-:W-:Y:S01]  /*00d0*/  LOP3.LUT R2, R2, 0xaad26b49, RZ, 0x3c, !PT ;  /* 0xaad26b4902027812 */ /* 0x000fe200078e3cff */
[----:B------:R-:W-:Y:S01]  /*00e0*/  BSSY.RECONVERGENT B0, `(.L_x_24) ;  /* 0x000025d000007945 */ /* 0x000fe20003800200 */
[----:B------:R-:W-:Y:S01]  /*00f0*/  ISETP.NE.AND P0, PT, R10, RZ, PT ;  /* 0x000000ff0a00720c */ /* 0x000fe20003f05270 */
[----:B------:R-:W-:Y:S02]  /*0100*/  IMAD R0, R0, -0x658354e5, RZ ;  /* 0x9a7cab1b00007824 */ /* 0x000fe400078e02ff */
[----:B------:R-:W-:Y:S02]  /*0110*/  IMAD R3, R2, 0x4182bed5, RZ ;  /* 0x4182bed502037824 */ /* 0x000fe400078e02ff */
[C---:B------:R-:W-:Y:S01]  /*0120*/  VIADD R7, R0.reuse, 0x1f123bb5 ;  /* 0x1f123bb500077836 */ /* 0x040fe20000000000 */
[----:B------:R-:W-:Y:S01]  /*0130*/  LOP3.LUT R4, R0, 0x5491333, RZ, 0x3c, !PT ;  /* 0x0549133300047812 */ /* 0x000fe200078e3cff */
[C---:B------:R-:W-:Y:S01]  /*0140*/  VIADD R5, R3.reuse, 0x583f19 ;  /* 0x00583f1903057836 */ /* 0x040fe20000000000 */
[----:B------:R-:W-:-:S02]  /*0150*/  IADD3 R2, PT, PT, R3, 0x64f0c9, R0 ;  /* 0x0064f0c903027810 */ /* 0x000fc40007ffe000 */
[C---:B------:R-:W-:Y:S01]  /*0160*/  LOP3.LUT R6, R3.reuse, 0x159a55e5, RZ, 0x3c, !PT ;  /* 0x159a55e503067812 */ /* 0x040fe200078e3cff */
[----:B------:R-:W-:Y:S01]  /*0170*/  VIADD R3, R3, 0x75bcd15 ;  /* 0x075bcd1503037836 */ /* 0x000fe20000000000 */
[----:B------:R1:W-:Y:S01]  /*0180*/  STL.64 [R1+0x10], R4 ;  /* 0x0000100401007387 */ /* 0x0003e20000100a00 */
[----:B------:R-:W-:-:S03]  /*0190*/  SHF.R.S32.HI R0, RZ, 0x1f, R10 ;  /* 0x0000001fff007819 */ /* 0x000fc6000001140a */
[----:B------:R1:W-:Y:S04]  /*01a0*/  STL.64 [R1+0x8], R6 ;  /* 0x0000080601007387 */ /* 0x0003e80000100a00 */
[----:B------:R1:W-:Y:S01]  /*01b0*/  STL.64 [R1], R2 ;  /* 0x0000000201007387 */ /* 0x0003e20000100a00 */
[----:B0-----:R-:W-:Y:S05]  /*01c0*/  @!P0 BRA `(.L_x_25) ;  /* 0x0000002400388947 */ /* 0x001fea0003800000 */
[----:B------:R-:W-:Y:S02]  /*01d0*/  IMAD.MOV.U32 R14, RZ, RZ, R0 ;  /* 0x000000ffff0e7224 */ /* 0x000fe400078e0000 */
[----:B------:R-:W-:Y:S02]  /*01e0*/  IMAD.MOV.U32 R12, RZ, RZ, RZ ;  /* 0x000000ffff0c7224 */ /* 0x000fe400078e00ff */
[----:B------:R-:W-:-:S07]  /*01f0*/  IMAD.MOV.U32 R11, RZ, RZ, R10 ;  /* 0x000000ffff0b7224 */ /* 0x000fce00078e000a */
.L_x_34:
[----:B------:R-:W-:Y:S01]  /*0200*/  LOP3.LUT R0, R11, 0x3, RZ, 0xc0, !PT ;  /* 0x000000030b007812 */ /* 0x000fe200078ec0ff */
[----:B------:R-:W-:Y:S03]  /*0210*/  BSSY.RECONVERGENT B1, `(.L_x_26) ;  /* 0x0000243000017945 */ /* 0x000fe60003800200 */
[----:B------:R-:W-:-:S04]  /*0220*/  ISETP.NE.U32.AND P0, PT, R0, RZ, PT ;  /* 0x000000ff0000720c */ /* 0x000fc80003f05070 */
[----:B------:R-:W-:-:S13]  /*0230*/  ISETP.NE.AND.EX P0, PT, RZ, RZ, PT, P0 ;  /* 0x000000ffff00720c */ /* 0x000fda0003f05300 */
[----:B0-----:R-:W-:Y:S05]  /*0240*/  @!P0 BRA `(.L_x_27) ;  /* 0x0000002000fc8947 */ /* 0x001fea0003800000 */
[----:B------:R-:W0:Y:S01]  /*0250*/  LDC.64 R8, c[0x4][RZ] ;  /* 0x01000000ff087b82 */ /* 0x000e220000000a00 */
[----:B------:R-:W-:Y:S01]  /*0260*/  IMAD.MOV.U32 R0, RZ, RZ, RZ ;  /* 0x000000ffff007224 */ /* 0x000fe200078e00ff */
[----:B-1----:R-:W-:Y:S02]  /*0270*/  CS2R R4, SRZ ;  /* 0x0000000000047805 */ /* 0x002fe4000001ff00 */
[----:B------:R-:W-:Y:S01]  /*0280*/  CS2R R6, SRZ ;  /* 0x0000000000067805 */ /* 0x000fe2000001ff00 */
[----:B------:R-:W-:Y:S02]  /*0290*/  IMAD.MOV.U32 R3, RZ, RZ, RZ ;  /* 0x000000ffff037224 */ /* 0x000fe400078e00ff */
[----:B0-----:R-:W-:-:S07]  /*02a0*/  IMAD.WIDE.U32 R8, R12, 0xc80, R8 ;  /* 0x00000c800c087825 */ /* 0x001fce00078e0008 */
.L_x_29:
[----:B------:R-:W-:-:S06]  /*02b0*/  IMAD R13, R0, 0x4, R1 ;  /* 0x00000004000d7824 */ /* 0x000fcc00078e0201 */
[----:B------:R-:W5:Y:S01]  /*02c0*/  LDL R13, [R13+0x4] ;  /* 0x000004000d0d7983 */ /* 0x000f620000100800 */
[----:B------:R-:W-:-:S05]  /*02d0*/  UMOV UR4, URZ ;  /* 0x000000ff00047c82 */ /* 0x000fca0008000000 */
.L_x_28:
[----:B-----5:R-:W-:Y:S01]  /*02e0*/  SHF.R.U32.HI R21, RZ, UR4, R13 ;  /* 0x00000004ff157c19 */ /* 0x020fe2000801160d */
[----:B------:R-:W-:-:S03]  /*02f0*/  IMAD.SHL.U32 R15, R0, 0x20, RZ ;  /* 0x00000020000f7824 */ /* 0x000fc600078e00ff */
[----:B------:R-:W-:Y:S01]  /*0300*/  LOP3.LUT R16, R21, 0x1, RZ, 0xc0, !PT ;  /* 0x0000000115107812 */ /* 0x000fe200078ec0ff */
[----:B------:R-:W-:-:S03]  /*0310*/  VIADD R15, R15, UR4 ;  /* 0x000000040f0f7c36 */ /* 0x000fc60008000000 */
[----:B------:R-:W-:Y:S01]  /*0320*/  ISETP.NE.U32.AND P0, PT, R16, 0x1, PT ;  /* 0x000000011000780c */ /* 0x000fe20003f05070 */
[----:B------:R-:W-:-:S03]  /*0330*/  IMAD R15, R15, 0x5, RZ ;  /* 0x000000050f0f7824 */ /* 0x000fc600078e02ff */
[----:B------:R-:W-:Y:S01]  /*0340*/  R2P PR, R21, 0x7e ;  /* 0x0000007e15007804 */ /* 0x000fe20000000000 */
[----:B------:R-:W-:-:S08]  /*0350*/  IMAD.WIDE.U32 R16, R15, 0x4, R8 ;  /* 0x000000040f107825 */ /* 0x000fd000078e0008 */
[----:B------:R-:W2:Y:S04]  /*0360*/  @!P0 LDG.E R20, desc[UR6][R16.64+0x10] ;  /* 0x0000100610148981 */ /* 0x000ea8000c1e1900 */
[----:B------:R-:W3:Y:S04]  /*0370*/  @P1 LDG.E R22, desc[UR6][R16.64+0x24] ;  /* 0x0000240610161981 */ /* 0x000ee8000c1e1900 */
[----:B------:R-:W4:Y:S04]  /*0380*/  @P2 LDG.E R24, desc[UR6][R16.64+0x38] ;  /* 0x0000380610182981 */ /* 0x000f28000c1e1900 */
[----:B------:R-:W4:Y:S04]  /*0390*/  @P3 LDG.E R26, desc[UR6][R16.64+0x4c] ;  /* 0x00004c06101a3981 */ /* 0x000f28000c1e1900 */
[----:B------:R-:W4:Y:S04]  /*03a0*/  @P4 LDG.E R28, desc[UR6][R16.64+0x60] ;  /* 0x00006006101c4981 */ /* 0x000f28000c1e1900 */
[----:B------:R-:W4:Y:S04]  /*03b0*/  @!P0 LDG.E R18, desc[UR6][R16.64] ;  /* 0x0000000610128981 */ /* 0x000f28000c1e1900 */
[----:B------:R-:W4:Y:S04]  /*03c0*/  @!P0 LDG.E R15, desc[UR6][R16.64+0x4] ;  /* 0x00000406100f8981 */ /* 0x000f28000c1e1900 */
[----:B------:R-:W4:Y:S04]  /*03d0*/  @P5 LDG.E R19, desc[UR6][R16.64+0x74] ;  /* 0x0000740610135981 */ /* 0x000f28000c1e1900 */
[----:B------:R-:W4:Y:S04]  /*03e0*/  @P1 LDG.E R23, desc[UR6][R16.64+0x20] ;  /* 0x0000200610171981 */ /* 0x000f28000c1e1900 */
[----:B------:R-:W4:Y:S01]  /*03f0*/  @P3 LDG.E R25, desc[UR6][R16.64+0x48] ;  /* 0x0000480610193981 */ /* 0x000f22000c1e1900 */
[----:B--2---:R-:W-:-:S03]  /*0400*/  @!P0 LOP3.LUT R5, R5, R20, RZ, 0x3c, !PT ;  /* 0x0000001405058212 */ /* 0x004fc600078e3cff */
[----:B------:R-:W2:Y:S01]  /*0410*/  @P1 LDG.E R20, desc[UR6][R16.64+0x14] ;  /* 0x0000140610141981 */ /* 0x000ea2000c1e1900 */
[----:B---3--:R-:W-:-:S03]  /*0420*/  @P1 LOP3.LUT R5, R5, R22, RZ, 0x3c, !PT ;  /* 0x0000001605051212 */ /* 0x008fc600078e3cff */
[----:B------:R-:W3:Y:S01]  /*0430*/  @P1 LDG.E R22, desc[UR6][R16.64+0x1c] ;  /* 0x00001c0610161981 */ /* 0x000ee2000c1e1900 */
[----:B----4-:R-:W-:-:S03]  /*0440*/  @P2 LOP3.LUT R5, R5, R24, RZ, 0x3c, !PT ;  /* 0x0000001805052212 */ /* 0x010fc600078e3cff */
[----:B------:R-:W4:Y:S01]  /*0450*/  @P2 LDG.E R24, desc[UR6][R16.64+0x28] ;  /* 0x0000280610182981 */ /* 0x000f22000c1e1900 */
[----:B------:R-:W-:-:S03]  /*0460*/  @P3 LOP3.LUT R5, R5, R26, RZ, 0x3c, !PT ;  /* 0x0000001a05053212 */ /* 0x000fc600078e3cff */
[----:B------:R-:W3:Y:S01]  /*0470*/  @P6 LDG.E R26, desc[UR6][R16.64+0x88] ;  /* 0x00008806101a6981 */ /* 0x000ee2000c1e1900 */
[----:B------:R-:W-:Y:S02]  /*0480*/  @P4 LOP3.LUT R5, R5, R28, RZ, 0x3c, !PT ;  /* 0x0000001c05054212 */ /* 0x000fe400078e3cff */
[----:B------:R-:W-:Y:S02]  /*0490*/  @!P0 LOP3.LUT R3, R3, R18, RZ, 0x3c, !PT ;  /* 0x0000001203038212 */ /* 0x000fe400078e3cff */
[----:B------:R-:W3:Y:S01]  /*04a0*/  @!P0 LDG.E R18, desc[UR6][R16.64+0x8] ;  /* 0x0000080610128981 */ /* 0x000ee2000c1e1900 */
[----:B------:R-:W-:-:S03]  /*04b0*/  @!P0 LOP3.LUT R6, R6, R15, RZ, 0x3c, !PT ;  /* 0x0000000f06068212 */ /* 0x000fc600078e3cff */
[----:B------:R-:W3:Y:S01]  /*04c0*/  @!P0 LDG.E R15, desc[UR6][R16.64+0xc] ;  /* 0x00000c06100f8981 */ /* 0x000ee2000c1e1900 */
[----:B------:R-:W-:-:S03]  /*04d0*/  @P5 LOP3.LUT R5, R5, R19, RZ, 0x3c, !PT ;  /* 0x0000001305055212 */ /* 0x000fc600078e3cff */
[----:B------:R-:W3:Y:S01]  /*04e0*/  @P1 LDG.E R19, desc[UR6][R16.64+0x18] ;  /* 0x0000180610131981 */ /* 0x000ee2000c1e1900 */
[----:B--2---:R-:W-:-:S03]  /*04f0*/  @P1 LOP3.LUT R3, R3, R20, RZ, 0x3c, !PT ;  /* 0x0000001403031212 */ /* 0x004fc600078e3cff */
[----:B------:R-:W2:Y:S01]  /*0500*/  @P3 LDG.E R20, desc[UR6][R16.64+0x3c] ;  /* 0x00003c0610143981 */ /* 0x000ea2000c1e1900 */
[----:B----4-:R-:W-:-:S03]  /*0510*/  @P2 LOP3.LUT R3, R3, R24, RZ, 0x3c, !PT ;  /* 0x0000001803032212 */ /* 0x010fc600078e3cff */
[----:B------:R-:W4:Y:S01]  /*0520*/  @P4 LDG.E R24, desc[UR6][R16.64+0x50] ;  /* 0x0000500610184981 */ /* 0x000f22000c1e1900 */
[----:B---3--:R-:W-:-:S03]  /*0530*/  @!P0 LOP3.LUT R7, R7, R18, RZ, 0x3c, !PT ;  /* 0x0000001207078212 */ /* 0x008fc600078e3cff */
[----:B------:R-:W3:Y:S01]  /*0540*/  @P2 LDG.E R18, desc[UR6][R16.64+0x30] ;  /* 0x0000300610122981 */ /* 0x000ee2000c1e1900 */
[----:B------:R-:W-:-:S03]  /*0550*/  @!P0 LOP3.LUT R4, R4, R15, RZ, 0x3c, !PT ;  /* 0x0000000f04048212 */ /* 0x000fc600078e3cff */
[----:B------:R-:W3:Y:S01]  /*0560*/  @P2 LDG.E R15, desc[UR6][R16.64+0x2c] ;  /* 0x00002c06100f2981 */ /* 0x000ee2000c1e1900 */
[----:B------:R-:W-:-:S03]  /*0570*/  @P1 LOP3.LUT R6, R6, R19, RZ, 0x3c, !PT ;  /* 0x0000001306061212 */ /* 0x000fc600078e3cff */
[----:B------:R-:W3:Y:S01]  /*0580*/  @P2 LDG.E R19, desc[UR6][R16.64+0x34] ;  /* 0x0000340610132981 */ /* 0x000ee2000c1e1900 */
[----:B------:R-:W-:Y:S02]  /*0590*/  @P1 LOP3.LUT R7, R7, R22, RZ, 0x3c, !PT ;  /* 0x0000001607071212 */ /* 0x000fe400078e3cff */
[----:B------:R-:W-:Y:S01]  /*05a0*/  @P1 LOP3.LUT R4, R4, R23, RZ, 0x3c, !PT ;  /* 0x0000001704041212 */ /* 0x000fe200078e3cff */
[----:B------:R-:W3:Y:S04]  /*05b0*/  @P3 LDG.E R22, desc[UR6][R16.64+0x44] ;  /* 0x0000440610163981 */ /* 0x000ee8000c1e1900 */
[----:B------:R-:W3:Y:S01]  /*05c0*/  @P3 LDG.E R23, desc[UR6][R16.64+0x40] ;  /* 0x0000400610173981 */ /* 0x000ee2000c1e1900 */
[----:B--2---:R-:W-:-:S03]  /*05d0*/  @P3 LOP3.LUT R3, R3, R20, RZ, 0x3c, !PT ;  /* 0x0000001403033212 */ /* 0x004fc600078e3cff */
[----:B------:R-:W2:Y:S01]  /*05e0*/  @P5 LDG.E R20, desc[UR6][R16.64+0x64] ;  /* 0x0000640610145981 */ /* 0x000ea2000c1e1900 */
[----:B----4-:R-:W-:-:S03]  /*05f0*/  @P4 LOP3.LUT R3, R3, R24, RZ, 0x3c, !PT ;  /* 0x0000001803034212 */ /* 0x010fc600078e3cff */
[----:B------:R-:W4:Y:S01]  /*0600*/  @P6 LDG.E R24, desc[UR6][R16.64+0x78] ;  /* 0x0000780610186981 */ /* 0x000f22000c1e1900 */
[----:B---3--:R-:W-:-:S03]  /*0610*/  @P2 LOP3.LUT R7, R7, R18, RZ, 0x3c, !PT ;  /* 0x0000001207072212 */ /* 0x008fc600078e3cff */
[----:B------:R-:W3:Y:S01]  /*0620*/  @P4 LDG.E R18, desc[UR6][R16.64+0x58] ;  /* 0x0000580610124981 */ /* 0x000ee2000c1e1900 */
[----:B------:R-:W-:-:S03]  /*0630*/  @P2 LOP3.LUT R6, R6, R15, RZ, 0x3c, !PT ;  /* 0x0000000f06062212 */ /* 0x000fc600078e3cff */
[----:B------:R-:W3:Y:S01]  /*0640*/  @P4 LDG.E R15, desc[UR6][R16.64+0x54] ;  /* 0x00005406100f4981 */ /* 0x000ee2000c1e1900 */
[----:B------:R-:W-:-:S03]  /*0650*/  @P2 LOP3.LUT R4, R4, R19, RZ, 0x3c, !PT ;  /* 0x0000001304042212 */ /* 0x000fc600078e3cff */
[----:B------:R-:W3:Y:S01]  /*0660*/  @P4 LDG.E R19, desc[UR6][R16.64+0x5c] ;  /* 0x00005c0610134981 */ /* 0x000ee2000c1e1900 */
[----:B------:R-:W-:Y:S02]  /*0670*/  @P3 LOP3.LUT R7, R7, R22, RZ, 0x3c, !PT ;  /* 0x0000001607073212 */ /* 0x000fe400078e3cff */
[----:B------:R-:W-:Y:S01]  /*0680*/  @P3 LOP3.LUT R4, R4, R25, RZ, 0x3c, !PT ;  /* 0x0000001904043212 */ /* 0x000fe200078e3cff */
[----:B------:R-:W3:Y:S01]  /*0690*/  @P5 LDG.E R22, desc[UR6][R16.64+0x6c] ;  /* 0x00006c0610165981 */ /* 0x000ee2000c1e1900 */
[----:B------:R-:W-:-:S03]  /*06a0*/  @P3 LOP3.LUT R6, R6, R23, RZ, 0x3c, !PT ;  /* 0x0000001706063212 */ /* 0x000fc600078e3cff */
[----:B------:R-:W3:Y:S04]  /*06b0*/  @P5 LDG.E R23, desc[UR6][R16.64+0x68] ;  /* 0x0000680610175981 */ /* 0x000ee8000c1e1900 */
[----:B------:R-:W3:Y:S01]  /*06c0*/  @P5 LDG.E R25, desc[UR6][R16.64+0x70] ;  /* 0x0000700610195981 */ /* 0x000ee2000c1e1900 */
[----:B------:R-:W-:Y:S02]  /*06d0*/  LOP3.LUT P0, RZ, R21, 0x80, RZ, 0xc0, !PT ;  /* 0x0000008015ff7812 */ /* 0x000fe4000780c0ff */
[----:B--2---:R-:W-:-:S11]  /*06e0*/  @P5 LOP3.LUT R3, R3, R20, RZ, 0x3c, !PT ;  /* 0x0000001403035212 */ /* 0x004fd600078e3cff */
        /* <DEDUP_REMOVED lines=15> */
[----:B------:R-:W-:Y:S02]  /*07e0*/  @P6 LOP3.LUT R5, R5, R26, RZ, 0x3c, !PT ;  /* 0x0000001a05056212 */ /* 0x000fe400078e3cff */
[----:B--2---:R-:W-:Y:S02]  /*07f0*/  @P0 LOP3.LUT R3, R3, R20, RZ, 0x3c, !PT ;  /* 0x0000001403030212 */ /* 0x004fe400078e3cff */
[----:B----4-:R-:W-:Y:S02]  /*0800*/  @P0 LOP3.LUT R5, R5, R24, RZ, 0x3c, !PT ;  /* 0x0000001805050212 */ /* 0x010fe400078e3cff */
[----:B---3--:R-:W-:Y:S02]  /*0810*/  @P6 LOP3.LUT R7, R7, R18, RZ, 0x3c, !PT ;  /* 0x0000001207076212 */ /* 0x008fe400078e3cff */
[----:B------:R-:W-:Y:S02]  /*0820*/  @P6 LOP3.LUT R6, R6, R15, RZ, 0x3c, !PT ;  /* 0x0000000f06066212 */ /* 0x000fe400078e3cff */
[----:B------:R-:W-:-:S02]  /*0830*/  @P6 LOP3.LUT R4, R4, R19, RZ, 0x3c, !PT ;  /* 0x0000001304046212 */ /* 0x000fc400078e3cff */
[----:B------:R-:W-:Y:S02]  /*0840*/  @P0 LOP3.LUT R7, R7, R22, RZ, 0x3c, !PT ;  /* 0x0000001607070212 */ /* 0x000fe400078e3cff */
[----:B------:R-:W-:Y:S02]  /*0850*/  @P0 LOP3.LUT R6, R6, R23, RZ, 0x3c, !PT ;  /* 0x0000001706060212 */ /* 0x000fe400078e3cff */
[----:B------:R-:W-:Y:S02]  /*0860*/  @P0 LOP3.LUT R4, R4, R25, RZ, 0x3c, !PT ;  /* 0x0000001904040212 */ /* 0x000fe400078e3cff */
[----:B------:R-:W-:-:S13]  /*0870*/  R2P PR, R21.B1, 0x7f ;  /* 0x0000007f15007804 */ /* 0x000fda0000001000 */
[----:B------:R-:W2:Y:S04]  /*0880*/  @P0 LDG.E R18, desc[UR6][R16.64+0xa0] ;  /* 0x0000a00610120981 */ /* 0x000ea8000c1e1900 */
[----:B------:R-:W3:Y:S04]  /*0890*/  @P0 LDG.E R15, desc[UR6][R16.64+0xa4] ;  /* 0x0000a406100f0981 */ /* 0x000ee8000c1e1900 */
[----:B------:R-:W4:Y:S04]  /*08a0*/  @P0 LDG.E R20, desc[UR6][R16.64+0xa8] ;  /* 0x0000a80610140981 */ /* 0x000f28000c1e1900 */
[----:B------:R-:W4:Y:S04]  /*08b0*/  @P0 LDG.E R19, desc[UR6][R16.64+0xac] ;  /* 0x0000ac0610130981 */ /* 0x000f28000c1e1900 */
[----:B------:R-:W4:Y:S04]  /*08c0*/  @P0 LDG.E R22, desc[UR6][R16.64+0xb0] ;  /* 0x0000b00610160981 */ /* 0x000f28000c1e1900 */
[----:B------:R-:W4:Y:S04]  /*08d0*/  @P1 LDG.E R24, desc[UR6][R16.64+0xb4] ;  /* 0x0000b40610181981 */ /* 0x000f28000c1e1900 */
[----:B------:R-:W4:Y:S04]  /*08e0*/  @P1 LDG.E R26, desc[UR6][R16.64+0xbc] ;  /* 0x0000bc06101a1981 */ /* 0x000f28000c1e1900 */
[----:B------:R-:W4:Y:S04]  /*08f0*/  @P1 LDG.E R23, desc[UR6][R16.64+0xb8] ;  /* 0x0000b80610171981 */ /* 0x000f28000c1e1900 */
[----:B------:R-:W4:Y:S04]  /*0900*/  @P1 LDG.E R28, desc[UR6][R16.64+0xc4] ;  /* 0x0000c406101c1981 */ /* 0x000f28000c1e1900 */
[----:B------:R-:W4:Y:S01]  /*0910*/  @P1 LDG.E R25, desc[UR6][R16.64+0xc0] ;  /* 0x0000c00610191981 */ /* 0x000f22000c1e1900 */
[----:B--2---:R-:W-:-:S03]  /*0920*/  @P0 LOP3.LUT R3, R3, R18, RZ, 0x3c, !PT ;  /* 0x0000001203030212 */ /* 0x004fc600078e3cff */
[----:B------:R-:W2:Y:S01]  /*0930*/  @P2 LDG.E R18, desc[UR6][R16.64+0xc8] ;  /* 0x0000c80610122981 */ /* 0x000ea2000c1e1900 */
[----:B---3--:R-:W-:-:S03]  /*0940*/  @P0 LOP3.LUT R6, R6, R15, RZ, 0x3c, !PT ;  /* 0x0000000f06060212 */ /* 0x008fc600078e3cff */
[----:B------:R-:W3:Y:S01]  /*0950*/  @P2 LDG.E R15, desc[UR6][R16.64+0xcc] ;  /* 0x0000cc06100f2981 */ /* 0x000ee2000c1e1900 */
[----:B----4-:R-:W-:-:S03]  /*0960*/  @P0 LOP3.LUT R7, R7, R20, RZ, 0x3c, !PT ;  /* 0x0000001407070212 */ /* 0x010fc600078e3cff */
[----:B------:R-:W4:Y:S01]  /*0970*/  @P3 LDG.E R20, desc[UR6][R16.64+0xec] ;  /* 0x0000ec0610143981 */ /* 0x000f22000c1e1900 */
[----:B------:R-:W-:-:S03]  /*0980*/  @P0 LOP3.LUT R4, R4, R19, RZ, 0x3c, !PT ;  /* 0x0000001304040212 */ /* 0x000fc600078e3cff */
[----:B------:R-:W4:Y:S01]  /*0990*/  @P2 LDG.E R19, desc[UR6][R16.64+0xd4] ;  /* 0x0000d40610132981 */ /* 0x000f22000c1e1900 */
[----:B------:R-:W-:Y:S02]  /*09a0*/  @P0 LOP3.LUT R5, R5, R22, RZ, 0x3c, !PT ;  /* 0x0000001605050212 */ /* 0x000fe400078e3cff */
[----:B------:R-:W-:Y:S01]  /*09b0*/  LOP3.LUT P0, RZ, R21, 0x8000, RZ, 0xc0, !PT ;  /* 0x0000800015ff7812 */ /* 0x000fe2000780c0ff */
[----:B------:R-:W4:Y:S01]  /*09c0*/  @P2 LDG.E R22, desc[UR6][R16.64+0xd0] ;  /* 0x0000d00610162981 */ /* 0x000f22000c1e1900 */
[----:B------:R-:W-:-:S03]  /*09d0*/  @P1 LOP3.LUT R3, R3, R24, RZ, 0x3c, !PT ;  /* 0x0000001803031212 */ /* 0x000fc600078e3cff */
[----:B------:R-:W4:Y:S01]  /*09e0*/  @P3 LDG.E R21, desc[UR6][R16.64+0xe0] ;  /* 0x0000e00610153981 */ /* 0x000f22000c1e1900 */
[----:B------:R-:W-:-:S03]  /*09f0*/  @P1 LOP3.LUT R7, R7, R26, RZ, 0x3c, !PT ;  /* 0x0000001a07071212 */ /* 0x000fc600078e3cff */
[----:B------:R-:W4:Y:S01]  /*0a00*/  @P2 LDG.E R24, desc[UR6][R16.64+0xd8] ;  /* 0x0000d80610182981 */ /* 0x000f22000c1e1900 */
[----:B------:R-:W-:-:S03]  /*0a10*/  @P1 LOP3.LUT R6, R6, R23, RZ, 0x3c, !PT ;  /* 0x0000001706061212 */ /* 0x000fc600078e3cff */
[----:B------:R-:W4:Y:S01]  /*0a20*/  @P3 LDG.E R26, desc[UR6][R16.64+0xdc] ;  /* 0x0000dc06101a3981 */ /* 0x000f22000c1e1900 */
[----:B------:R-:W-:-:S03]  /*0a30*/  @P1 LOP3.LUT R5, R5, R28, RZ, 0x3c, !PT ;  /* 0x0000001c05051212 */ /* 0x000fc600078e3cff */
[----:B------:R-:W4:Y:S04]  /*0a40*/  @P3 LDG.E R28, desc[UR6][R16.64+0xe4] ;  /* 0x0000e406101c3981 */ /* 0x000f28000c1e1900 */
[----:B------:R-:W4:Y:S01]  /*0a50*/  @P3 LDG.E R23, desc[UR6][R16.64+0xe8] ;  /* 0x0000e80610173981 */ /* 0x000f22000c1e1900 */
[----:B--2---:R-:W-:-:S03]  /*0a60*/  @P2 LOP3.LUT R3, R3, R18, RZ, 0x3c, !PT ;  /* 0x0000001203032212 */ /* 0x004fc600078e3cff */
[----:B------:R-:W2:Y:S01]  /*0a70*/  @P4 LDG.E R18, desc[UR6][R16.64+0xf0] ;  /* 0x0000f00610124981 */ /* 0x000ea2000c1e1900 */
[----:B---3--:R-:W-:Y:S02]  /*0a80*/  @P2 LOP3.LUT R6, R6, R15, RZ, 0x3c, !PT ;  /* 0x0000000f06062212 */ /* 0x008fe400078e3cff */
[----:B------:R-:W-:Y:S01]  /*0a90*/  @P1 LOP3.LUT R4, R4, R25, RZ, 0x3c, !PT ;  /* 0x0000001904041212 */ /* 0x000fe200078e3cff */
[----:B------:R-:W3:Y:S03]  /*0aa0*/  @P5 LDG.E R15, desc[UR6][R16.64+0x110] ;  /* 0x00011006100f5981 */ /* 0x000ee6000c1e1900 */
[----:B----4-:R-:W-:Y:S02]  /*0ab0*/  @P2 LOP3.LUT R4, R4, R19, RZ, 0x3c, !PT ;  /* 0x0000001304042212 */ /* 0x010fe400078e3cff */
[----:B------:R-:W4:Y:S01]  /*0ac0*/  @P4 LDG.E R19, desc[UR6][R16.64+0xf4] ;  /* 0x0000f40610134981 */ /* 0x000f22000c1e1900 */
        /* <DEDUP_REMOVED lines=12> */
[----:B--2---:R-:W-:-:S03]  /*0b90*/  @P4 LOP3.LUT R3, R3, R18, RZ, 0x3c, !PT ;  /* 0x0000001203034212 */ /* 0x004fc600078e3cff */
[----:B------:R-:W2:Y:S01]  /*0ba0*/  @P5 LDG.E R18, desc[UR6][R16.64+0x114] ;  /* 0x0001140610125981 */ /* 0x000ea2000c1e1900 */
[----:B------:R-:W-:-:S03]  /*0bb0*/  @P3 LOP3.LUT R5, R5, R20, RZ, 0x3c, !PT ;  /* 0x0000001405053212 */ /* 0x000fc600078e3cff */
[----:B------:R-:W2:Y:S01]  /*0bc0*/  @P6 LDG.E R20, desc[UR6][R16.64+0x118] ;  /* 0x0001180610146981 */ /* 0x000ea2000c1e1900 */
[----:B----4-:R-:W-:-:S03]  /*0bd0*/  @P4 LOP3.LUT R6, R6, R19, RZ, 0x3c, !PT ;  /* 0x0000001306064212 */ /* 0x010fc600078e3cff */
[----:B------:R-:W4:Y:S01]  /*0be0*/  @P6 LDG.E R19, desc[UR6][R16.64+0x11c] ;  /* 0x00011c0610136981 */ /* 0x000f22000c1e1900 */
[----:B---3--:R-:W-:-:S03]  /*0bf0*/  @P4 LOP3.LUT R7, R7, R22, RZ, 0x3c, !PT ;  /* 0x0000001607074212 */ /* 0x008fc600078e3cff */
[----:B------:R-:W3:Y:S01]  /*0c00*/  @P6 LDG.E R22, desc[UR6][R16.64+0x120] ;  /* 0x0001200610166981 */ /* 0x000ee2000c1e1900 */
[----:B------:R-:W-:-:S03]  /*0c10*/  @P4 LOP3.LUT R4, R4, R21, RZ, 0x3c, !PT ;  /* 0x0000001504044212 */ /* 0x000fc600078e3cff */
[----:B------:R-:W3:Y:S01]  /*0c20*/  @P0 LDG.E R21, desc[UR6][R16.64+0x130] ;  /* 0x0001300610150981 */ /* 0x000ee2000c1e1900 */
[----:B------:R-:W-:Y:S02]  /*0c30*/  @P4 LOP3.LUT R5, R5, R24, RZ, 0x3c, !PT ;  /* 0x0000001805054212 */ /* 0x000fe400078e3cff */
[----:B------:R-:W-:Y:S01]  /*0c40*/  @P5 LOP3.LUT R4, R4, R15, RZ, 0x3c, !PT ;  /* 0x0000000f04045212 */ /* 0x000fe200078e3cff */
[----:B------:R-:W3:Y:S01]  /*0c50*/  @P6 LDG.E R24, desc[UR6][R16.64+0x128] ;  /* 0x0001280610186981 */ /* 0x000ee2000c1e1900 */
[----:B------:R-:W-:-:S03]  /*0c60*/  @P5 LOP3.LUT R3, R3, R26, RZ, 0x3c, !PT ;  /* 0x0000001a03035212 */ /* 0x000fc600078e3cff */
[----:B------:R-:W3:Y:S01]  /*0c70*/  @P6 LDG.E R15, desc[UR6][R16.64+0x124] ;  /* 0x00012406100f6981 */ /* 0x000ee2000c1e1900 */
[----:B------:R-:W-:-:S03]  /*0c80*/  @P5 LOP3.LUT R7, R7, R28, RZ, 0x3c, !PT ;  /* 0x0000001c07075212 */ /* 0x000fc600078e3cff */
[----:B------:R-:W3:Y:S01]  /*0c90*/  @P0 LDG.E R26, desc[UR6][R16.64+0x12c] ;  /* 0x00012c06101a0981 */ /* 0x000ee2000c1e1900 */
[----:B------:R-:W-:-:S03]  /*0ca0*/  @P5 LOP3.LUT R6, R6, R23, RZ, 0x3c, !PT ;  /* 0x0000001706065212 */ /* 0x000fc600078e3cff */
[----:B------:R-:W3:Y:S04]  /*0cb0*/  @P0 LDG.E R28, desc[UR6][R16.64+0x13c] ;  /* 0x00013c06101c0981 */ /* 0x000ee8000c1e1900 */
[----:B------:R-:W3:Y:S01]  /*0cc0*/  @P0 LDG.E R23, desc[UR6][R16.64+0x138] ;  /* 0x0001380610170981 */ /* 0x000ee2000c1e1900 */
[----:B--2---:R-:W-:-:S03]  /*0cd0*/  @P5 LOP3.LUT R5, R5, R18, RZ, 0x3c, !PT ;  /* 0x0000001205055212 */ /* 0x004fc600078e3cff */
[----:B------:R-:W2:Y:S01]  /*0ce0*/  @P0 LDG.E R18, desc[UR6][R16.64+0x134] ;  /* 0x0001340610120981 */ /* 0x000ea2000c1e1900 */
[----:B------:R-:W-:-:S04]  /*0cf0*/  UIADD3 UR4, UPT, UPT, UR4, 0x10, URZ ;  /* 0x0000001004047890 */ /* 0x000fc8000fffe0ff */
[----:B------:R-:W-:Y:S01]  /*0d00*/  UISETP.NE.AND UP0, UPT, UR4, 0x20, UPT ;  /* 0x000000200400788c */ /* 0x000fe2000bf05270 */
[----:B------:R-:W-:Y:S02]  /*0d10*/  @P6 LOP3.LUT R3, R3, R20, RZ, 0x3c, !PT ;  /* 0x0000001403036212 */ /* 0x000fe400078e3cff */
[----:B----4-:R-:W-:Y:S02]  /*0d20*/  @P6 LOP3.LUT R6, R6, R19, RZ, 0x3c, !PT ;  /* 0x0000001306066212 */ /* 0x010fe400078e3cff */
[----:B---3--:R-:W-:Y:S02]  /*0d30*/  @P6 LOP3.LUT R7, R7, R22, RZ, 0x3c, !PT ;  /* 0x0000001607076212 */ /* 0x008fe400078e3cff */
[----:B------:R-:W-:Y:S02]  /*0d40*/  @P0 LOP3.LUT R6, R6, R21, RZ, 0x3c, !PT ;  /* 0x0000001506060212 */ /* 0x000fe400078e3cff */
[----:B------:R-:W-:Y:S02]  /*0d50*/  @P6 LOP3.LUT R5, R5, R24, RZ, 0x3c, !PT ;  /* 0x0000001805056212 */ /* 0x000fe400078e3cff */
[----:B------:R-:W-:-:S02]  /*0d60*/  @P6 LOP3.LUT R4, R4, R15, RZ, 0x3c, !PT ;  /* 0x0000000f04046212 */ /* 0x000fc400078e3cff */
[----:B------:R-:W-:Y:S02]  /*0d70*/  @P0 LOP3.LUT R3, R3, R26, RZ, 0x3c, !PT ;  /* 0x0000001a03030212 */ /* 0x000fe400078e3cff */
[----:B------:R-:W-:Y:S02]  /*0d80*/  @P0 LOP3.LUT R5, R5, R28, RZ, 0x3c, !PT ;  /* 0x0000001c05050212 */ /* 0x000fe400078e3cff */
[----:B------:R-:W-:Y:S02]  /*0d90*/  @P0 LOP3.LUT R4, R4, R23, RZ, 0x3c, !PT ;  /* 0x0000001704040212 */ /* 0x000fe400078e3cff */
[----:B--2---:R-:W-:Y:S01]  /*0da0*/  @P0 LOP3.LUT R7, R7, R18, RZ, 0x3c, !PT ;  /* 0x0000001207070212 */ /* 0x004fe200078e3cff */
[----:B------:R-:W-:Y:S06]  /*0db0*/  BRA.U UP0, `(.L_x_28) ;  /* 0xfffffff500487547 */ /* 0x000fec000b83ffff */
[----:B------:R-:W-:-:S05]  /*0dc0*/  VIADD R0, R0, 0x1 ;  /* 0x0000000100007836 */ /* 0x000fca0000000000 */
[----:B------:R-:W-:-:S13]  /*0dd0*/  ISETP.NE.AND P0, PT, R0, 0x5, PT ;  /* 0x000000050000780c */ /* 0x000fda0003f05270 */
[----:B------:R-:W-:Y:S05]  /*0de0*/  @P0 BRA `(.L_x_29) ;  /* 0xfffffff400300947 */ /* 0x000fea000383ffff */
[----:B------:R-:W-:Y:S01]  /*0df0*/  LOP3.LUT R0, R11, 0x3, RZ, 0xc0, !PT ;  /* 0x000000030b007812 */ /* 0x000fe200078ec0ff */
[----:B------:R0:W-:Y:S03]  /*0e00*/  STL.64 [R1+0x8], R6 ;  /* 0x0000080601007387 */ /* 0x0001e60000100a00 */
[----:B------:R-:W-:Y:S01]  /*0e10*/  ISETP.NE.U32.AND P0, PT, R0, 0x1, PT ;  /* 0x000000010000780c */ /* 0x000fe20003f05070 */
[----:B------:R0:W-:Y:S03]  /*0e20*/  STL.64 [R1+0x10], R4 ;  /* 0x0000100401007387 */ /* 0x0001e60000100a00 */
[----:B------:R-:W-:Y:S01]  /*0e30*/  ISETP.NE.AND.EX P0, PT, RZ, RZ, PT, P0 ;  /* 0x000000ffff00720c */ /* 0x000fe20003f05300 */
[----:B------:R0:W-:-:S12]  /*0e40*/  STL [R1+0x4], R3 ;  /* 0x0000040301007387 */ /* 0x0001d80000100800 */
[----:B0-----:R-:W-:Y:S05]  /*0e50*/  @!P0 BRA `(.L_x_27) ;  /* 0x0000001400f88947 */ /* 0x001fea0003800000 */
[----:B------:R-:W-:Y:S01]  /*0e60*/  UMOV UR4, URZ ;  /* 0x000000ff00047c82 */ /* 0x000fe20008000000 */
[----:B------:R-:W-:Y:S01]  /*0e70*/  IMAD.MOV.U32 R0, RZ, RZ, RZ ;  /* 0x000000ffff007224 */ /* 0x000fe200078e00ff */
[----:B------:R-:W-:Y:S01]  /*0e80*/  CS2R R6, SRZ ;  /* 0x0000000000067805 */ /* 0x000fe2000001ff00 */
[----:B------:R-:W-:Y:S02]  /*0e90*/  IMAD.MOV.U32 R4, RZ, RZ, RZ ;  /* 0x000000ffff047224 */ /* 0x000fe400078e00ff */
[----:B------:R-:W-:Y:S02]  /*0ea0*/  IMAD.MOV.U32 R3, RZ, RZ, RZ ;  /* 0x000000ffff037224 */ /* 0x000fe400078e00ff */
[----:B------:R-:W-:-:S07]  /*0eb0*/  IMAD.U32 R5, RZ, RZ, UR4 ;  /* 0x00000004ff057e24 */ /* 0x000fce000f8e00ff */
.L_x_31:
[----:B------:R-:W-:-:S06]  /*0ec0*/  IMAD R13, R0, 0x4, R1 ;  /* 0x00000004000d7824 */ /* 0x000fcc00078e0201 */
[----:B------:R-:W5:Y:S01]  /*0ed0*/  LDL R13, [R13+0x4] ;  /* 0x000004000d0d7983 */ /* 0x000f620000100800 */
[----:B------:R-:W-:-:S05]  /*0ee0*/  UMOV UR4, URZ ;  /* 0x000000ff00047c82 */ /* 0x000fca0008000000 */
.L_x_30:
        /* <DEDUP_REMOVED lines=180> */
[----:B------:R0:W-:Y:S03]  /*1a30*/  STL [R1+0x4], R3 ;  /* 0x0000040301007387 */ /* 0x0001e60000100800 */
[----:B------:R-:W-:Y:S01]  /*1a40*/  ISETP.NE.AND.EX P0, PT, RZ, RZ, PT, P0 ;  /* 0x000000ffff00720c */ /* 0x000fe20003f05300 */
[----:B------:R0:W-:-:S12]  /*1a50*/  STL.64 [R1+0x10], R4 ;  /* 0x0000100401007387 */ /* 0x0001d80000100a00 */
[----:B0-----:R-:W-:Y:S05]  /*1a60*/  @P0 BRA `(.L_x_27) ;  /* 0x0000000800f40947 */ /* 0x001fea0003800000 */
[----:B------:R-:W-:Y:S01]  /*1a70*/  UMOV UR4, URZ ;  /* 0x000000ff00047c82 */ /* 0x000fe20008000000 */
[----:B------:R-:W-:Y:S01]  /*1a80*/  IMAD.MOV.U32 R0, RZ, RZ, RZ ;  /* 0x000000ffff007224 */ /* 0x000fe200078e00ff */
[----:B------:R-:W-:Y:S01]  /*1a90*/  CS2R R6, SRZ ;  /* 0x0000000000067805 */ /* 0x000fe2000001ff00 */
[----:B------:R-:W-:Y:S02]  /*1aa0*/  IMAD.MOV.U32 R4, RZ, RZ, RZ ;  /* 0x000000ffff047224 */ /* 0x000fe400078e00ff */
[----:B------:R-:W-:Y:S02]  /*1ab0*/  IMAD.MOV.U32 R3, RZ, RZ, RZ ;  /* 0x000000ffff037224 */ /* 0x000fe400078e00ff */
[----:B------:R-:W-:-:S07]  /*1ac0*/  IMAD.U32 R5, RZ, RZ, UR4 ;  /* 0x00000004ff057e24 */ /* 0x000fce000f8e00ff */
.L_x_33:
[----:B------:R-:W-:-:S06]  /*1ad0*/  IMAD R13, R0, 0x4, R1 ;  /* 0x00000004000d7824 */ /* 0x000fcc00078e0201 */
[----:B------:R-:W5:Y:S01]  /*1ae0*/  LDL R13, [R13+0x4] ;  /* 0x000004000d0d7983 */ /* 0x000f620000100800 */
[----:B------:R-:W-:-:S05]  /*1af0*/  UMOV UR4, URZ ;  /* 0x000000ff00047c82 */ /* 0x000fca0008000000 */
.L_x_32:
        /* <DEDUP_REMOVED lines=177> */
[----:B------:R0:W-:Y:S04]  /*2610*/  STL.64 [R1+0x8], R6 ;  /* 0x0000080601007387 */ /* 0x0001e80000100a00 */
[----:B------:R0:W-:Y:S04]  /*2620*/  STL [R1+0x4], R3 ;  /* 0x0000040301007387 */ /* 0x0001e80000100800 */
[----:B------:R0:W-:Y:S02]  /*2630*/  STL.64 [R1+0x10], R4 ;  /* 0x0000100401007387 */ /* 0x0001e40000100a00 */
.L_x_27:
[----:B------:R-:W-:Y:S05]  /*2640*/  BSYNC.RECONVERGENT B1 ;  /* 0x0000000000017941 */ /* 0x000fea0003800200 */
.L_x_26:
[C---:B------:R-:W-:Y:S01]  /*2650*/  ISETP.GT.U32.AND P0, PT, R11.reuse, 0x3, PT ;  /* 0x000000030b00780c */ /* 0x040fe20003f04070 */
[----:B------:R-:W-:Y:S01]  /*2660*/  VIADD R12, R12, 0x1 ;  /* 0x000000010c0c7836 */ /* 0x000fe20000000000 */
[--C-:B------:R-:W-:Y:S02]  /*2670*/  SHF.R.U64 R11, R11, 0x2, R14.reuse ;  /* 0x000000020b0b7819 */ /* 0x100fe4000000120e */
[----:B------:R-:W-:Y:S02]  /*2680*/  ISETP.GT.U32.AND.EX P0, PT, R14, RZ, PT, P0 ;  /* 0x000000ff0e00720c */ /* 0x000fe40003f04100 */
[----:B------:R-:W-:-:S11]  /*2690*/  SHF.R.U32.HI R14, RZ, 0x2, R14 ;  /* 0x00000002ff0e7819 */ /* 0x000fd6000001160e */
[----:B------:R-:W-:Y:S05]  /*26a0*/  @P0 BRA `(.L_x_34) ;  /* 0xffffffd800d40947 */ /* 0x000fea000383ffff */
.L_x_25:
[----:B------:R-:W-:Y:S05]  /*26b0*/  BSYNC.RECONVERGENT B0 ;  /* 0x0000000000007941 */ /* 0x000fea0003800200 */
.L_x_24:
[----:B------:R-:W-:Y:S01]  /*26c0*/  SHF.R.U32.HI R0, RZ, 0x2, R3 ;  /* 0x00000002ff007819 */ /* 0x000fe20000011603 */
[----:B------:R-:W2:Y:S03]  /*26d0*/  LDCU.64 UR4, c[0x0][0x380] ;  /* 0x00007000ff0477ac */ /* 0x000ea60008000a00 */
[----:B------:R-:W-:Y:S01]  /*26e0*/  LOP3.LUT R0, R0, R3, RZ, 0x3c, !PT ;  /* 0x0000000300007212 */ /* 0x000fe200078e3cff */
[----:B01----:R-:W-:-:S04]  /*26f0*/  IMAD.SHL.U32 R3, R5, 0x10, RZ ;  /* 0x0000001005037824 */ /* 0x003fc800078e00ff */
[----:B------:R-:W-:-:S05]  /*2700*/  IMAD.SHL.U32 R4, R0, 0x2, RZ ;  /* 0x0000000200047824 */ /* 0x000fca00078e00ff */
[----:B------:R-:W-:Y:S01]  /*2710*/  LOP3.LUT R4, R0, R4, R3, 0x96, !PT ;  /* 0x0000000400047212 */ /* 0x000fe200078e9603 */
[----:B------:R-:W-:Y:S01]  /*2720*/  IMAD.MOV.U32 R0, RZ, RZ, 0x2f800000 ;  /* 0x2f800000ff007424 */ /* 0x000fe200078e00ff */
[----:B------:R-:W-:Y:S02]  /*2730*/  SHF.R.S32.HI R3, RZ, 0x1f, R10 ;  /* 0x0000001fff037819 */ /* 0x000fe4000001140a */
[----:B------:R-:W-:-:S04]  /*2740*/  LOP3.LUT R5, R4, R5, RZ, 0x3c, !PT ;  /* 0x0000000504057212 */ /* 0x000fc800078e3cff */
[----:B------:R-:W-:Y:S02]  /*2750*/  IADD3 R5, PT, PT, R2, 0x587c5, R5 ;  /* 0x000587c502057810 */ /* 0x000fe40007ffe005 */
[C---:B--2---:R-:W-:Y:S02]  /*2760*/  LEA R2, P0, R10.reuse, UR4, 0x2 ;  /* 0x000000040a027c11 */ /* 0x044fe4000f8010ff */
[----:B------:R-:W-:Y:S02]  /*2770*/  I2FP.F32.U32 R5, R5 ;  /* 0x0000000500057245 */ /* 0x000fe40000201000 */
[----:B------:R-:W-:-:S03]  /*2780*/  LEA.HI.X R3, R10, UR5, R3, 0x2, P0 ;  /* 0x000000050a037c11 */ /* 0x000fc600080f1403 */
[----:B------:R-:W-:-:S04]  /*2790*/  FFMA R5, R5, R0, 1.1641532182693481445e-10 ;  /* 0x2f00000005057423 */ /* 0x000fc80000000000 */
[----:B------:R-:W-:-:S05]  /*27a0*/  FMUL R5, R5, 10 ;  /* 0x4120000005057820 */ /* 0x000fca0000400000 */
[----:B------:R-:W-:Y:S01]  /*27b0*/  STG.E desc[UR6][R2.64], R5 ;  /* 0x0000000502007986 */ /* 0x000fe2000c101906 */
[----:B------:R-:W-:Y:S05]  /*27c0*/  EXIT ;  /* 0x000000000000794d */ /* 0x000fea0003800000 */
.L_x_35:
        /* <DEDUP_REMOVED lines=11> */
.L_x_38:


//--------------------- .nv.global.init           --------------------------
	.section	.nv.global.init,"aw",@progbits
	.align	4
.nv.global.init:
	.type		mrg32k3aM1SubSeq,@object
	.size		mrg32k3aM1SubSeq,(mrg32k3aM2SubSeq - mrg32k3aM1SubSeq)
mrg32k3aM1SubSeq:
        /*0000*/ 	.byte	0x0b, 0xcc, 0xee, 0x04, 0x73, 0x29, 0x8b, 0x6f, 0xf6, 0x53, 0x03, 0xf6, 0x23, 0xf6, 0xea, 0xda
        /* <DEDUP_REMOVED lines=125> */
	.type		mrg32k3aM2SubSeq,@object
	.size		mrg32k3aM2SubSeq,(mrg32k3aM1 - mrg32k3aM2SubSeq)
mrg32k3aM2SubSeq:
        /* <DEDUP_REMOVED lines=126> */
	.type		mrg32k3aM1,@object
	.size		mrg32k3aM1,(mrg32k3aM1Seq - mrg32k3aM1)
mrg32k3aM1:
        /* <DEDUP_REMOVED lines=144> */
	.type		mrg32k3aM1Seq,@object
	.size		mrg32k3aM1Seq,(mrg32k3aM2 - mrg32k3aM1Seq)
mrg32k3aM1Seq:
        /* <DEDUP_REMOVED lines=144> */
	.type		mrg32k3aM2,@object
	.size		mrg32k3aM2,(mrg32k3aM2Seq - mrg32k3aM2)
mrg32k3aM2:
        /* <DEDUP_REMOVED lines=144> */
	.type		mrg32k3aM2Seq,@object
	.size		mrg32k3aM2Seq,(precalc_xorwow_matrix - mrg32k3aM2Seq)
mrg32k3aM2Seq:
        /* <DEDUP_REMOVED lines=144> */
	.type		precalc_xorwow_matrix,@object
	.size		precalc_xorwow_matrix,(precalc_xorwow_offset_matrix - precalc_xorwow_matrix)
precalc_xorwow_matrix:
        /* <DEDUP_REMOVED lines=6400> */
	.type		precalc_xorwow_offset_matrix,@object
	.size		precalc_xorwow_offset_matrix,(.L_1 - precalc_xorwow_offset_matrix)
precalc_xorwow_offset_matrix:
        /* <DEDUP_REMOVED lines=6400> */
.L_1:


//--------------------- .nv.shared.reserved.0     --------------------------
	.section	.nv.shared.reserved.0,"aw",@nobits
	.weak		__nv_reservedSMEM_offset_0_alias
	.size		__nv_reservedSMEM_offset_0_alias, 0, 64
	.other		__nv_reservedSMEM_offset_0_alias,@"STO_CUDA_RESERVED_SHARED STV_DEFAULT"
__nv_reservedSMEM_offset_0_alias:
	.zero		0
	.zero		64


//--------------------- .nv.constant0._Z9lu_kernelPfS_S_ii --------------------------
	.section	.nv.constant0._Z9lu_kernelPfS_S_ii,"a",@progbits
	.sectionflags	@""
	.align	4
.nv.constant0._Z9lu_kernelPfS_S_ii:
	.zero		928


//--------------------- .nv.constant0._Z10gen_matrixPfi --------------------------
	.section	.nv.constant0._Z10gen_matrixPfi,"a",@progbits
	.sectionflags	@""
	.align	4
.nv.constant0._Z10gen_matrixPfi:
	.zero		908


//--------------------- SYMBOLS --------------------------

	.type		.nv.reservedSmem.offset0,@object
	.size		.nv.reservedSmem.offset0,0x4
